// auto-generated by cutlass_sweep.gemm — config: {"arch": "sm_90", "cluster_m": 2, "cluster_n": 2, "dtype": "int8", "stages": 0, "tile_k": 32, "tile_m": 128, "tile_n": 128}
#include "cutlass/cutlass.h"
#include "cutlass/gemm/collective/collective_builder.hpp"
#include "cutlass/gemm/device/gemm_universal_adapter.h"
#include "cutlass/gemm/kernel/gemm_universal.hpp"
#include "cutlass/epilogue/collective/collective_builder.hpp"

using ElemA = int8_t;
using ElemB = int8_t;
using ElemCD = int8_t;
using Acc  = int32_t;
using TileShape    = cute::Shape<cute::_128, cute::_128, cute::_32>;
using ClusterShape = cute::Shape<cute::_2, cute::_2, cute::_1>;

using CollectiveEpilogue = typename cutlass::epilogue::collective::CollectiveBuilder<
    cutlass::arch::Sm90, cutlass::arch::OpClassTensorOp,
    TileShape, ClusterShape,
    cutlass::epilogue::collective::EpilogueTileAuto,
    Acc, Acc,
    ElemCD, cutlass::layout::RowMajor, 128 / cutlass::sizeof_bits<ElemCD>::value,
    ElemCD, cutlass::layout::RowMajor, 128 / cutlass::sizeof_bits<ElemCD>::value,
    cutlass::epilogue::collective::EpilogueScheduleAuto
  >::CollectiveOp;

using CollectiveMainloop = typename cutlass::gemm::collective::CollectiveBuilder<
    cutlass::arch::Sm90, cutlass::arch::OpClassTensorOp,
    ElemA, cutlass::layout::RowMajor, 128 / cutlass::sizeof_bits<ElemA>::value,
    ElemB, cutlass::layout::ColumnMajor, 128 / cutlass::sizeof_bits<ElemB>::value,
    Acc,
    TileShape, ClusterShape,
    cutlass::gemm::collective::StageCountAutoCarveout<static_cast<int>(sizeof(typename CollectiveEpilogue::SharedStorage))>,
    cutlass::gemm::collective::KernelScheduleAuto
  >::CollectiveOp;

using GemmKernel = cutlass::gemm::kernel::GemmUniversal<
    cute::Shape<int,int,int,int>,
    CollectiveMainloop,
    CollectiveEpilogue
>;
using Gemm = cutlass::gemm::device::GemmUniversalAdapter<GemmKernel>;

// Force the device kernel symbol into the cubin without needing a host main.
auto* _anchor = &cutlass::device_kernel<GemmKernel>;


// ===== COMPILED SASS (sm_90a) =====

	.target	sm_90a

	.elftype	@"ET_EXEC"


//--------------------- .note.nv.tkinfo           --------------------------
	.section	.note.nv.tkinfo,"",@"SHT_NOTE"
	.sectionflags	@"SHF_NOTE_NV_TKINFO"
	.tkinfo
        /*0018*/ 	.word	0x00000002
        /*0030*/ 	.string	""
        /*0030*/ 	.string	"ptxas"
        /*0030*/ 	.string	"Cuda compilation tools, release 13.0, V13.0.88"
        /*0030*/ 	.string	"Build cuda_13.0.r13.0/compiler.36424714_0"
        /*0030*/ 	.string	"-arch sm_90a -m 64 "



//--------------------- .note.nv.cuinfo           --------------------------
	.section	.note.nv.cuinfo,"",@"SHT_NOTE"
	.sectionflags	@"SHF_NOTE_NV_CUINFO"
        /*0018*/ 	.short	0x0002
        /*001a*/ 	.short	0x005a
        /*001c*/ 	.short	0x0082
	.zero		2


//--------------------- .nv.info                  --------------------------
	.section	.nv.info,"",@"SHT_CUDA_INFO"
	.align	4


	//----- nvinfo : EIATTR_REGCOUNT
	.align		4
        /*0000*/ 	.byte	0x04, 0x2f
        /*0002*/ 	.short	(.L_15 - .L_14)
	.align		4
.L_14:
        /*0004*/ 	.word	index@(_ZN7cutlass13device_kernelINS_4gemm6kernel13GemmUniversalIN4cute5tupleIJiiiiEEENS1_10collective13CollectiveMmaINS1_34MainloopSm90TmaGmmaWarpSpecializedILi28ENS5_IJNS4_1CILi2EEESB_NSA_ILi1EEEEEENS1_35KernelTmaWarpSpecializedCooperativeEEENS5_IJNSA_ILi128EEESG_NSA_ILi32EEEEEEaNS5_IJlSC_lEEEaSJ_NS4_8TiledMMAINS4_8MMA_AtomIJNS4_4SM904GMMA27MMA_64x128x32_S32S8S8_SS_TNEEEENS4_6LayoutINS5_IJSB_SC_SC_EEENS5_IJSC_NSA_ILi0EEESS_EEEEENS5_IJNS4_10UnderscoreESV_SV_EEEEENS4_23SM90_TMA_LOAD_MULTICASTENS4_14ComposedLayoutINS4_7SwizzleILi1ELi4ELi3EEENS4_18smem_ptr_flag_bitsILi8EEENSQ_INS5_IJNSA_ILi8EEESH_EEENS5_IJSH_SC_EEEEEEEvNS4_8identityESY_S18_vS19_EENS_8epilogue10collective6detail29Sm90TmaWarpSpecializedAdapterINS1C_15DefaultEpilogueIaSJ_SJ_NS1B_6thread17LinearCombinationIaLi1EiiLNS1G_9ScaleType4KindE0ELNS_15FloatRoundStyleE2EaEENS1_15EpilogueDefaultEEEEEvvEEEEvNT_6ParamsE)
        /*0008*/ 	.word	0x000000a8


	//----- nvinfo : EIATTR_FRAME_SIZE
	.align		4
.L_15:
        /*000c*/ 	.byte	0x04, 0x11
        /*000e*/ 	.short	(.L_17 - .L_16)
	.align		4
.L_16:
        /*0010*/ 	.word	index@(_ZN7cutlass13device_kernelINS_4gemm6kernel13GemmUniversalIN4cute5tupleIJiiiiEEENS1_10collective13CollectiveMmaINS1_34MainloopSm90TmaGmmaWarpSpecializedILi28ENS5_IJNS4_1CILi2EEESB_NSA_ILi1EEEEEENS1_35KernelTmaWarpSpecializedCooperativeEEENS5_IJNSA_ILi128EEESG_NSA_ILi32EEEEEEaNS5_IJlSC_lEEEaSJ_NS4_8TiledMMAINS4_8MMA_AtomIJNS4_4SM904GMMA27MMA_64x128x32_S32S8S8_SS_TNEEEENS4_6LayoutINS5_IJSB_SC_SC_EEENS5_IJSC_NSA_ILi0EEESS_EEEEENS5_IJNS4_10UnderscoreESV_SV_EEEEENS4_23SM90_TMA_LOAD_MULTICASTENS4_14ComposedLayoutINS4_7SwizzleILi1ELi4ELi3EEENS4_18smem_ptr_flag_bitsILi8EEENSQ_INS5_IJNSA_ILi8EEESH_EEENS5_IJSH_SC_EEEEEEEvNS4_8identityESY_S18_vS19_EENS_8epilogue10collective6detail29Sm90TmaWarpSpecializedAdapterINS1C_15DefaultEpilogueIaSJ_SJ_NS1B_6thread17LinearCombinationIaLi1EiiLNS1G_9ScaleType4KindE0ELNS_15FloatRoundStyleE2EaEENS1_15EpilogueDefaultEEEEEvvEEEEvNT_6ParamsE)
        /*0014*/ 	.word	0x00000000


	//----- nvinfo : EIATTR_MIN_STACK_SIZE
	.align		4
.L_17:
        /*0018*/ 	.byte	0x04, 0x12
        /*001a*/ 	.short	(.L_19 - .L_18)
	.align		4
.L_18:
        /*001c*/ 	.word	index@(_ZN7cutlass13device_kernelINS_4gemm6kernel13GemmUniversalIN4cute5tupleIJiiiiEEENS1_10collective13CollectiveMmaINS1_34MainloopSm90TmaGmmaWarpSpecializedILi28ENS5_IJNS4_1CILi2EEESB_NSA_ILi1EEEEEENS1_35KernelTmaWarpSpecializedCooperativeEEENS5_IJNSA_ILi128EEESG_NSA_ILi32EEEEEEaNS5_IJlSC_lEEEaSJ_NS4_8TiledMMAINS4_8MMA_AtomIJNS4_4SM904GMMA27MMA_64x128x32_S32S8S8_SS_TNEEEENS4_6LayoutINS5_IJSB_SC_SC_EEENS5_IJSC_NSA_ILi0EEESS_EEEEENS5_IJNS4_10UnderscoreESV_SV_EEEEENS4_23SM90_TMA_LOAD_MULTICASTENS4_14ComposedLayoutINS4_7SwizzleILi1ELi4ELi3EEENS4_18smem_ptr_flag_bitsILi8EEENSQ_INS5_IJNSA_ILi8EEESH_EEENS5_IJSH_SC_EEEEEEEvNS4_8identityESY_S18_vS19_EENS_8epilogue10collective6detail29Sm90TmaWarpSpecializedAdapterINS1C_15DefaultEpilogueIaSJ_SJ_NS1B_6thread17LinearCombinationIaLi1EiiLNS1G_9ScaleType4KindE0ELNS_15FloatRoundStyleE2EaEENS1_15EpilogueDefaultEEEEEvvEEEEvNT_6ParamsE)
        /*0020*/ 	.word	0x00000000
.L_19:


//--------------------- .nv.compat                --------------------------
	.section	.nv.compat,"",@"SHT_CUDA_COMPAT_INFO"
	.align	4
        /*0000*/ 	.byte	0x02, 0x09, 0x01, 0x00, 0x02, 0x02, 0x04, 0x00, 0x02, 0x05, 0x05, 0x00, 0x03, 0x07, 0x01, 0x01
        /*0010*/ 	.byte	0x02, 0x03, 0x01, 0x00, 0x02, 0x06, 0x01, 0x00, 0x04, 0x0b, 0x08, 0x00, 0x00, 0x00, 0x00, 0x00
        /*0020*/ 	.byte	0x00, 0x00, 0x00, 0x00


//--------------------- .nv.info._ZN7cutlass13device_kernelINS_4gemm6kernel13GemmUniversalIN4cute5tupleIJiiiiEEENS1_10collective13CollectiveMmaINS1_34MainloopSm90TmaGmmaWarpSpecializedILi28ENS5_IJNS4_1CILi2EEESB_NSA_ILi1EEEEEENS1_35KernelTmaWarpSpecializedCooperativeEEENS5_IJNSA_ILi128EEESG_NSA_ILi32EEEEEEaNS5_IJlSC_lEEEaSJ_NS4_8TiledMMAINS4_8MMA_AtomIJNS4_4SM904GMMA27MMA_64x128x32_S32S8S8_SS_TNEEEENS4_6LayoutINS5_IJSB_SC_SC_EEENS5_IJSC_NSA_ILi0EEESS_EEEEENS5_IJNS4_10UnderscoreESV_SV_EEEEENS4_23SM90_TMA_LOAD_MULTICASTENS4_14ComposedLayoutINS4_7SwizzleILi1ELi4ELi3EEENS4_18smem_ptr_flag_bitsILi8EEENSQ_INS5_IJNSA_ILi8EEESH_EEENS5_IJSH_SC_EEEEEEEvNS4_8identityESY_S18_vS19_EENS_8epilogue10collective6detail29Sm90TmaWarpSpecializedAdapterINS1C_15DefaultEpilogueIaSJ_SJ_NS1B_6thread17LinearCombinationIaLi1EiiLNS1G_9ScaleType4KindE0ELNS_15FloatRoundStyleE2EaEENS1_15EpilogueDefaultEEEEEvvEEEEvNT_6ParamsE --------------------------
	.section	.nv.info._ZN7cutlass13device_kernelINS_4gemm6kernel13GemmUniversalIN4cute5tupleIJiiiiEEENS1_10collective13CollectiveMmaINS1_34MainloopSm90TmaGmmaWarpSpecializedILi28ENS5_IJNS4_1CILi2EEESB_NSA_ILi1EEEEEENS1_35KernelTmaWarpSpecializedCooperativeEEENS5_IJNSA_ILi128EEESG_NSA_ILi32EEEEEEaNS5_IJlSC_lEEEaSJ_NS4_8TiledMMAINS4_8MMA_AtomIJNS4_4SM904GMMA27MMA_64x128x32_S32S8S8_SS_TNEEEENS4_6LayoutINS5_IJSB_SC_SC_EEENS5_IJSC_NSA_ILi0EEESS_EEEEENS5_IJNS4_10UnderscoreESV_SV_EEEEENS4_23SM90_TMA_LOAD_MULTICASTENS4_14ComposedLayoutINS4_7SwizzleILi1ELi4ELi3EEENS4_18smem_ptr_flag_bitsILi8EEENSQ_INS5_IJNSA_ILi8EEESH_EEENS5_IJSH_SC_EEEEEEEvNS4_8identityESY_S18_vS19_EENS_8epilogue10collective6detail29Sm90TmaWarpSpecializedAdapterINS1C_15DefaultEpilogueIaSJ_SJ_NS1B_6thread17LinearCombinationIaLi1EiiLNS1G_9ScaleType4KindE0ELNS_15FloatRoundStyleE2EaEENS1_15EpilogueDefaultEEEEEvvEEEEvNT_6ParamsE,"",@"SHT_CUDA_INFO"
	.sectionflags	@""
	.align	4


	//----- nvinfo : EIATTR_CUDA_API_VERSION
	.align		4
        /*0000*/ 	.byte	0x04, 0x37
        /*0002*/ 	.short	(.L_21 - .L_20)
.L_20:
        /*0004*/ 	.word	0x00000082


	//----- nvinfo : EIATTR_KPARAM_INFO
	.align		4
.L_21:
        /*0008*/ 	.byte	0x04, 0x17
        /*000a*/ 	.short	(.L_23 - .L_22)
.L_22:
        /*000c*/ 	.word	0x00000000
        /*0010*/ 	.short	0x0000
        /*0012*/ 	.short	0x0070
        /*0014*/ 	.byte	0x00, 0xf0, 0x01, 0x10


	//----- nvinfo : EIATTR_SPARSE_MMA_MASK
	.align		4
.L_23:
        /*0018*/ 	.byte	0x03, 0x50
        /*001a*/ 	.short	0x0000


	//----- nvinfo : EIATTR_MAXREG_COUNT
	.align		4
        /*001c*/ 	.byte	0x03, 0x1b
        /*001e*/ 	.short	0x00a8


	//----- nvinfo : EIATTR_NUM_BARRIERS
	.align		4
        /*0020*/ 	.byte	0x02, 0x4c
        /*0022*/ 	.byte	0x01
	.zero		1


	//----- nvinfo : EIATTR_EXTERNS
	.align		4
        /*0024*/ 	.byte	0x04, 0x0f
        /*0026*/ 	.short	(.L_25 - .L_24)


	//   ....[0]....
	.align		4
.L_24:
        /*0028*/ 	.word	index@(__assertfail)


	//----- nvinfo : EIATTR_MERCURY_ISA_VERSION
	.align		4
.L_25:
        /*002c*/ 	.byte	0x03, 0x5f
        /*002e*/ 	.short	0x0101


	//----- nvinfo : EIATTR_INT_WARP_WIDE_INSTR_OFFSETS
	.align		4
        /*0030*/ 	.byte	0x04, 0x31
        /*0032*/ 	.short	(.L_27 - .L_26)


	//   ....[0]....
.L_26:
        /*0034*/ 	.word	0x000007b0


	//   ....[1]....
        /*0038*/ 	.word	0x000007e0


	//   ....[2]....
        /*003c*/ 	.word	0x000009c0


	//   ....[3]....
        /*0040*/ 	.word	0x00001f10


	//----- nvinfo : EIATTR_COOP_GROUP_MASK_REGIDS
	.align		4
.L_27:
        /*0044*/ 	.byte	0x04, 0x29
        /*0046*/ 	.short	(.L_29 - .L_28)


	//   ....[0]....
.L_28:
        /*0048*/ 	.word	0xffffffff


	//   ....[1]....
        /*004c*/ 	.word	0xffffffff


	//   ....[2]....
        /*0050*/ 	.word	0xffffffff


	//   ....[3]....
        /*0054*/ 	.word	0xffffffff


	//   ....[4]....
        /*0058*/ 	.word	0xffffffff


	//   ....[5]....
        /*005c*/ 	.word	0xffffffff


	//----- nvinfo : EIATTR_COOP_GROUP_INSTR_OFFSETS
	.align		4
.L_29:
        /*0060*/ 	.byte	0x04, 0x28
        /*0062*/ 	.short	(.L_31 - .L_30)


	//   ....[0]....
.L_30:
        /*0064*/ 	.word	0x00000060


	//   ....[1]....
        /*0068*/ 	.word	0x00000070


	//   ....[2]....
        /*006c*/ 	.word	0x00000130


	//   ....[3]....
        /*0070*/ 	.word	0x00000600


	//   ....[4]....
        /*0074*/ 	.word	0x00000b30


	//   ....[5]....
        /*0078*/ 	.word	0x00001760


	//----- nvinfo : EIATTR_REG_RECONFIG
	.align		4
.L_31:
        /*007c*/ 	.byte	0x01, 0x54
	.zero		2


	//----- nvinfo : EIATTR_SYSCALL_OFFSETS
	.align		4
        /*0080*/ 	.byte	0x04, 0x46
        /*0082*/ 	.short	(.L_33 - .L_32)


	//   ....[0]....
.L_32:
        /*0084*/ 	.word	0x00001950


	//----- nvinfo : EIATTR_MBARRIER_INSTR_OFFSETS
	.align		4
.L_33:
        /*0088*/ 	.byte	0x04, 0x39
        /*008a*/ 	.short	(.L_35 - .L_34)


	//   ....[0]....
.L_34:
        /*008c*/ 	.word	0x00000250
        /*0090*/ 	.word	0x000000ff
        /*0094*/ 	.word	0x00000000
        /*0098*/ 	.short	0x0100
        /*009a*/ 	.byte	0x08
	.zero		1


	//   ....[1]....
        /*009c*/ 	.word	0x00000260
        /*00a0*/ 	.word	0x000000ff
        /*00a4*/ 	.word	0x000000e0
        /*00a8*/ 	.short	0x0100
        /*00aa*/ 	.byte	0x08
	.zero		1


	//   ....[2]....
        /*00ac*/ 	.word	0x00000270
        /*00b0*/ 	.word	0x000000ff
        /*00b4*/ 	.word	0x00000008
        /*00b8*/ 	.short	0x0100
        /*00ba*/ 	.byte	0x08
	.zero		1


	//   ....[3]....
        /*00bc*/ 	.word	0x00000280
        /*00c0*/ 	.word	0x000000ff
        /*00c4*/ 	.word	0x000000e8
        /*00c8*/ 	.short	0x0100
        /*00ca*/ 	.byte	0x08
	.zero		1


	//   ....[4]....
        /*00cc*/ 	.word	0x00000290
        /*00d0*/ 	.word	0x000000ff
        /*00d4*/ 	.word	0x00000010
        /*00d8*/ 	.short	0x0100
        /*00da*/ 	.byte	0x08
	.zero		1


	//   ....[5]....
        /*00dc*/ 	.word	0x000002a0
        /*00e0*/ 	.word	0x000000ff
        /*00e4*/ 	.word	0x000000f0
        /*00e8*/ 	.short	0x0100
        /*00ea*/ 	.byte	0x08
	.zero		1


	//   ....[6]....
        /*00ec*/ 	.word	0x000002b0
        /*00f0*/ 	.word	0x000000ff
        /*00f4*/ 	.word	0x00000018
        /*00f8*/ 	.short	0x0100
        /*00fa*/ 	.byte	0x08
	.zero		1


	//   ....[7]....
        /*00fc*/ 	.word	0x000002c0
        /*0100*/ 	.word	0x000000ff
        /*0104*/ 	.word	0x000000f8
        /*0108*/ 	.short	0x0100
        /*010a*/ 	.byte	0x08
	.zero		1


	//   ....[8]....
        /*010c*/ 	.word	0x000002d0
        /*0110*/ 	.word	0x000000ff
        /*0114*/ 	.word	0x00000020
        /*0118*/ 	.short	0x0100
        /*011a*/ 	.byte	0x08
	.zero		1


	//   ....[9]....
        /*011c*/ 	.word	0x000002e0
        /*0120*/ 	.word	0x000000ff
        /*0124*/ 	.word	0x00000100
        /*0128*/ 	.short	0x0100
        /*012a*/ 	.byte	0x08
	.zero		1


	//   ....[10]....
        /*012c*/ 	.word	0x000002f0
        /*0130*/ 	.word	0x000000ff
        /*0134*/ 	.word	0x00000028
        /*0138*/ 	.short	0x0100
        /*013a*/ 	.byte	0x08
	.zero		1


	//   ....[11]....
        /*013c*/ 	.word	0x00000300
        /*0140*/ 	.word	0x000000ff
        /*0144*/ 	.word	0x00000108
        /*0148*/ 	.short	0x0100
        /*014a*/ 	.byte	0x08
	.zero		1


	//   ....[12]....
        /*014c*/ 	.word	0x00000310
        /*0150*/ 	.word	0x000000ff
        /*0154*/ 	.word	0x00000030
        /*0158*/ 	.short	0x0100
        /*015a*/ 	.byte	0x08
	.zero		1


	//   ....[13]....
        /*015c*/ 	.word	0x00000320
        /*0160*/ 	.word	0x000000ff
        /*0164*/ 	.word	0x00000110
        /*0168*/ 	.short	0x0100
        /*016a*/ 	.byte	0x08
	.zero		1


	//   ....[14]....
        /*016c*/ 	.word	0x00000330
        /*0170*/ 	.word	0x000000ff
        /*0174*/ 	.word	0x00000038
        /*0178*/ 	.short	0x0100
        /*017a*/ 	.byte	0x08
	.zero		1


	//   ....[15]....
        /*017c*/ 	.word	0x00000340
        /*0180*/ 	.word	0x000000ff
        /*0184*/ 	.word	0x00000118
        /*0188*/ 	.short	0x0100
        /*018a*/ 	.byte	0x08
	.zero		1


	//   ....[16]....
        /*018c*/ 	.word	0x00000350
        /*0190*/ 	.word	0x000000ff
        /*0194*/ 	.word	0x00000040
        /*0198*/ 	.short	0x0100
        /*019a*/ 	.byte	0x08
	.zero		1


	//   ....[17]....
        /*019c*/ 	.word	0x00000360
        /*01a0*/ 	.word	0x000000ff
        /*01a4*/ 	.word	0x00000120
        /*01a8*/ 	.short	0x0100
        /*01aa*/ 	.byte	0x08
	.zero		1


	//   ....[18]....
        /*01ac*/ 	.word	0x00000370
        /*01b0*/ 	.word	0x000000ff
        /*01b4*/ 	.word	0x00000048
        /*01b8*/ 	.short	0x0100
        /*01ba*/ 	.byte	0x08
	.zero		1


	//   ....[19]....
        /*01bc*/ 	.word	0x00000380
        /*01c0*/ 	.word	0x000000ff
        /*01c4*/ 	.word	0x00000128
        /*01c8*/ 	.short	0x0100
        /*01ca*/ 	.byte	0x08
	.zero		1


	//   ....[20]....
        /*01cc*/ 	.word	0x00000390
        /*01d0*/ 	.word	0x000000ff
        /*01d4*/ 	.word	0x00000050
        /*01d8*/ 	.short	0x0100
        /*01da*/ 	.byte	0x08
	.zero		1


	//   ....[21]....
        /*01dc*/ 	.word	0x000003a0
        /*01e0*/ 	.word	0x000000ff
        /*01e4*/ 	.word	0x00000130
        /*01e8*/ 	.short	0x0100
        /*01ea*/ 	.byte	0x08
	.zero		1


	//   ....[22]....
        /*01ec*/ 	.word	0x000003b0
        /*01f0*/ 	.word	0x000000ff
        /*01f4*/ 	.word	0x00000058
        /*01f8*/ 	.short	0x0100
        /*01fa*/ 	.byte	0x08
	.zero		1


	//   ....[23]....
        /*01fc*/ 	.word	0x000003c0
        /*0200*/ 	.word	0x000000ff
        /*0204*/ 	.word	0x00000138
        /*0208*/ 	.short	0x0100
        /*020a*/ 	.byte	0x08
	.zero		1


	//   ....[24]....
        /*020c*/ 	.word	0x000003d0
        /*0210*/ 	.word	0x000000ff
        /*0214*/ 	.word	0x00000060
        /*0218*/ 	.short	0x0100
        /*021a*/ 	.byte	0x08
	.zero		1


	//   ....[25]....
        /*021c*/ 	.word	0x000003e0
        /*0220*/ 	.word	0x000000ff
        /*0224*/ 	.word	0x00000140
        /*0228*/ 	.short	0x0100
        /*022a*/ 	.byte	0x08
	.zero		1


	//   ....[26]....
        /*022c*/ 	.word	0x000003f0
        /*0230*/ 	.word	0x000000ff
        /*0234*/ 	.word	0x00000068
        /*0238*/ 	.short	0x0100
        /*023a*/ 	.byte	0x08
	.zero		1


	//   ....[27]....
        /*023c*/ 	.word	0x00000400
        /*0240*/ 	.word	0x000000ff
        /*0244*/ 	.word	0x00000148
        /*0248*/ 	.short	0x0100
        /*024a*/ 	.byte	0x08
	.zero		1


	//   ....[28]....
        /*024c*/ 	.word	0x00000410
        /*0250*/ 	.word	0x000000ff
        /*0254*/ 	.word	0x00000070
        /*0258*/ 	.short	0x0100
        /*025a*/ 	.byte	0x08
	.zero		1


	//   ....[29]....
        /*025c*/ 	.word	0x00000420
        /*0260*/ 	.word	0x000000ff
        /*0264*/ 	.word	0x00000150
        /*0268*/ 	.short	0x0100
        /*026a*/ 	.byte	0x08
	.zero		1


	//   ....[30]....
        /*026c*/ 	.word	0x00000430
        /*0270*/ 	.word	0x000000ff
        /*0274*/ 	.word	0x00000078
        /*0278*/ 	.short	0x0100
        /*027a*/ 	.byte	0x08
	.zero		1


	//   ....[31]....
        /*027c*/ 	.word	0x00000440
        /*0280*/ 	.word	0x000000ff
        /*0284*/ 	.word	0x00000158
        /*0288*/ 	.short	0x0100
        /*028a*/ 	.byte	0x08
	.zero		1


	//   ....[32]....
        /*028c*/ 	.word	0x00000450
        /*0290*/ 	.word	0x000000ff
        /*0294*/ 	.word	0x00000080
        /*0298*/ 	.short	0x0100
        /*029a*/ 	.byte	0x08
	.zero		1


	//   ....[33]....
        /*029c*/ 	.word	0x00000460
        /*02a0*/ 	.word	0x000000ff
        /*02a4*/ 	.word	0x00000160
        /*02a8*/ 	.short	0x0100
        /*02aa*/ 	.byte	0x08
	.zero		1


	//   ....[34]....
        /*02ac*/ 	.word	0x00000470
        /*02b0*/ 	.word	0x000000ff
        /*02b4*/ 	.word	0x00000088
        /*02b8*/ 	.short	0x0100
        /*02ba*/ 	.byte	0x08
	.zero		1


	//   ....[35]....
        /*02bc*/ 	.word	0x00000480
        /*02c0*/ 	.word	0x000000ff
        /*02c4*/ 	.word	0x00000168
        /*02c8*/ 	.short	0x0100
        /*02ca*/ 	.byte	0x08
	.zero		1


	//   ....[36]....
        /*02cc*/ 	.word	0x00000490
        /*02d0*/ 	.word	0x000000ff
        /*02d4*/ 	.word	0x00000090
        /*02d8*/ 	.short	0x0100
        /*02da*/ 	.byte	0x08
	.zero		1


	//   ....[37]....
        /*02dc*/ 	.word	0x000004a0
        /*02e0*/ 	.word	0x000000ff
        /*02e4*/ 	.word	0x00000170
        /*02e8*/ 	.short	0x0100
        /*02ea*/ 	.byte	0x08
	.zero		1


	//   ....[38]....
        /*02ec*/ 	.word	0x000004b0
        /*02f0*/ 	.word	0x000000ff
        /*02f4*/ 	.word	0x00000098
        /*02f8*/ 	.short	0x0100
        /*02fa*/ 	.byte	0x08
	.zero		1


	//   ....[39]....
        /*02fc*/ 	.word	0x000004c0
        /*0300*/ 	.word	0x000000ff
        /*0304*/ 	.word	0x00000178
        /*0308*/ 	.short	0x0100
        /*030a*/ 	.byte	0x08
	.zero		1


	//   ....[40]....
        /*030c*/ 	.word	0x000004d0
        /*0310*/ 	.word	0x000000ff
        /*0314*/ 	.word	0x000000a0
        /*0318*/ 	.short	0x0100
        /*031a*/ 	.byte	0x08
	.zero		1


	//   ....[41]....
        /*031c*/ 	.word	0x000004e0
        /*0320*/ 	.word	0x000000ff
        /*0324*/ 	.word	0x00000180
        /*0328*/ 	.short	0x0100
        /*032a*/ 	.byte	0x08
	.zero		1


	//   ....[42]....
        /*032c*/ 	.word	0x000004f0
        /*0330*/ 	.word	0x000000ff
        /*0334*/ 	.word	0x000000a8
        /*0338*/ 	.short	0x0100
        /*033a*/ 	.byte	0x08
	.zero		1


	//   ....[43]....
        /*033c*/ 	.word	0x00000500
        /*0340*/ 	.word	0x000000ff
        /*0344*/ 	.word	0x00000188
        /*0348*/ 	.short	0x0100
        /*034a*/ 	.byte	0x08
	.zero		1


	//   ....[44]....
        /*034c*/ 	.word	0x00000510
        /*0350*/ 	.word	0x000000ff
        /*0354*/ 	.word	0x000000b0
        /*0358*/ 	.short	0x0100
        /*035a*/ 	.byte	0x08
	.zero		1


	//   ....[45]....
        /*035c*/ 	.word	0x00000520
        /*0360*/ 	.word	0x000000ff
        /*0364*/ 	.word	0x00000190
        /*0368*/ 	.short	0x0100
        /*036a*/ 	.byte	0x08
	.zero		1


	//   ....[46]....
        /*036c*/ 	.word	0x00000530
        /*0370*/ 	.word	0x000000ff
        /*0374*/ 	.word	0x000000b8
        /*0378*/ 	.short	0x0100
        /*037a*/ 	.byte	0x08
	.zero		1


	//   ....[47]....
        /*037c*/ 	.word	0x00000540
        /*0380*/ 	.word	0x000000ff
        /*0384*/ 	.word	0x00000198
        /*0388*/ 	.short	0x0100
        /*038a*/ 	.byte	0x08
	.zero		1


	//   ....[48]....
        /*038c*/ 	.word	0x00000550
        /*0390*/ 	.word	0x000000ff
        /*0394*/ 	.word	0x000000c0
        /*0398*/ 	.short	0x0100
        /*039a*/ 	.byte	0x08
	.zero		1


	//   ....[49]....
        /*039c*/ 	.word	0x00000560
        /*03a0*/ 	.word	0x000000ff
        /*03a4*/ 	.word	0x000001a0
        /*03a8*/ 	.short	0x0100
        /*03aa*/ 	.byte	0x08
	.zero		1


	//   ....[50]....
        /*03ac*/ 	.word	0x00000570
        /*03b0*/ 	.word	0x000000ff
        /*03b4*/ 	.word	0x000000c8
        /*03b8*/ 	.short	0x0100
        /*03ba*/ 	.byte	0x08
	.zero		1


	//   ....[51]....
        /*03bc*/ 	.word	0x00000580
        /*03c0*/ 	.word	0x000000ff
        /*03c4*/ 	.word	0x000001a8
        /*03c8*/ 	.short	0x0100
        /*03ca*/ 	.byte	0x08
	.zero		1


	//   ....[52]....
        /*03cc*/ 	.word	0x00000590
        /*03d0*/ 	.word	0x000000ff
        /*03d4*/ 	.word	0x000000d0
        /*03d8*/ 	.short	0x0100
        /*03da*/ 	.byte	0x08
	.zero		1


	//   ....[53]....
        /*03dc*/ 	.word	0x000005a0
        /*03e0*/ 	.word	0x000000ff
        /*03e4*/ 	.word	0x000001b0
        /*03e8*/ 	.short	0x0100
        /*03ea*/ 	.byte	0x08
	.zero		1


	//   ....[54]....
        /*03ec*/ 	.word	0x000005b0
        /*03f0*/ 	.word	0x000000ff
        /*03f4*/ 	.word	0x000000d8
        /*03f8*/ 	.short	0x0100
        /*03fa*/ 	.byte	0x08
	.zero		1


	//   ....[55]....
        /*03fc*/ 	.word	0x000005c0
        /*0400*/ 	.word	0x000000ff
        /*0404*/ 	.word	0x000001b8
        /*0408*/ 	.short	0x0100
        /*040a*/ 	.byte	0x08
	.zero		1


	//   ....[56]....
        /*040c*/ 	.word	0x00000a40
        /*0410*/ 	.word	0x000000ff
        /*0414*/ 	.word	0x000001d0
        /*0418*/ 	.short	0x0100
        /*041a*/ 	.byte	0x06
	.zero		1


	//   ....[57]....
        /*041c*/ 	.word	0x00000ad0
        /*0420*/ 	.word	0x000000ff
        /*0424*/ 	.word	0x000001d8
        /*0428*/ 	.short	0x0100
        /*042a*/ 	.byte	0x06
	.zero		1


	//   ....[58]....
        /*042c*/ 	.word	0x00001a20
        /*0430*/ 	.word	0x00000003
        /*0434*/ 	.word	0x00000000
        /*0438*/ 	.short	0x010a
        /*043a*/ 	.byte	0x3f
	.zero		1


	//   ....[59]....
        /*043c*/ 	.word	0x00001a80
        /*0440*/ 	.word	0x00000003
        /*0444*/ 	.word	0x00000000
        /*0448*/ 	.short	0x010a
        /*044a*/ 	.byte	0x3f
	.zero		1


	//   ....[60]....
        /*044c*/ 	.word	0x00001c90
        /*0450*/ 	.word	0x00000005
        /*0454*/ 	.word	0x00000000
        /*0458*/ 	.short	0x010a
        /*045a*/ 	.byte	0x3f
	.zero		1


	//   ....[61]....
        /*045c*/ 	.word	0x00001cd0
        /*0460*/ 	.word	0x00000005
        /*0464*/ 	.word	0x00000000
        /*0468*/ 	.short	0x010a
        /*046a*/ 	.byte	0x3f
	.zero		1


	//   ....[62]....
        /*046c*/ 	.word	0x00001dc0
        /*0470*/ 	.word	0x00000004
        /*0474*/ 	.word	0x00000000
        /*0478*/ 	.short	0x0101
        /*047a*/ 	.byte	0x3f
	.zero		1


	//   ....[63]....
        /*047c*/ 	.word	0x00001fb0
        /*0480*/ 	.word	0x00000004
        /*0484*/ 	.word	0x00000000
        /*0488*/ 	.short	0x0101
        /*048a*/ 	.byte	0x3f
	.zero		1


	//   ....[64]....
        /*048c*/ 	.word	0x000063b0
        /*0490*/ 	.word	0x00000014
        /*0494*/ 	.word	0x000000e0
        /*0498*/ 	.short	0x010a
        /*049a*/ 	.byte	0x3f
	.zero		1


	//   ....[65]....
        /*049c*/ 	.word	0x00006740
        /*04a0*/ 	.word	0x00000000
        /*04a4*/ 	.word	0x000001d8
        /*04a8*/ 	.short	0x0101
        /*04aa*/ 	.byte	0x3f
	.zero		1


	//   ....[66]....
        /*04ac*/ 	.word	0x00006e70
        /*04b0*/ 	.word	0x00000007
        /*04b4*/ 	.word	0x00000000
        /*04b8*/ 	.short	0x010a
        /*04ba*/ 	.byte	0x3f
	.zero		1


	//   ....[67]....
        /*04bc*/ 	.word	0x00006ef0
        /*04c0*/ 	.word	0x00000006
        /*04c4*/ 	.word	0x00000000
        /*04c8*/ 	.short	0x010a
        /*04ca*/ 	.byte	0x3f
	.zero		1


	//   ....[68]....
        /*04cc*/ 	.word	0x00006f80
        /*04d0*/ 	.word	0x00000007
        /*04d4*/ 	.word	0x00000000
        /*04d8*/ 	.short	0x010a
        /*04da*/ 	.byte	0x3f
	.zero		1


	//   ....[69]....
        /*04dc*/ 	.word	0x00007010
        /*04e0*/ 	.word	0x00000006
        /*04e4*/ 	.word	0x00000000
        /*04e8*/ 	.short	0x010a
        /*04ea*/ 	.byte	0x3f
	.zero		1


	//   ....[70]....
        /*04ec*/ 	.word	0x000070a0
        /*04f0*/ 	.word	0x00000007
        /*04f4*/ 	.word	0x00000000
        /*04f8*/ 	.short	0x010a
        /*04fa*/ 	.byte	0x3f
	.zero		1


	//   ....[71]....
        /*04fc*/ 	.word	0x00007130
        /*0500*/ 	.word	0x00000006
        /*0504*/ 	.word	0x00000000
        /*0508*/ 	.short	0x010a
        /*050a*/ 	.byte	0x3f
	.zero		1


	//   ....[72]....
        /*050c*/ 	.word	0x000071c0
        /*0510*/ 	.word	0x00000007
        /*0514*/ 	.word	0x00000000
        /*0518*/ 	.short	0x010a
        /*051a*/ 	.byte	0x3f
	.zero		1


	//   ....[73]....
        /*051c*/ 	.word	0x00007250
        /*0520*/ 	.word	0x00000006
        /*0524*/ 	.word	0x00000000
        /*0528*/ 	.short	0x010a
        /*052a*/ 	.byte	0x3f
	.zero		1


	//   ....[74]....
        /*052c*/ 	.word	0x000072e0
        /*0530*/ 	.word	0x00000007
        /*0534*/ 	.word	0x00000000
        /*0538*/ 	.short	0x010a
        /*053a*/ 	.byte	0x3f
	.zero		1


	//   ....[75]....
        /*053c*/ 	.word	0x00007370
        /*0540*/ 	.word	0x00000006
        /*0544*/ 	.word	0x00000000
        /*0548*/ 	.short	0x010a
        /*054a*/ 	.byte	0x3f
	.zero		1


	//   ....[76]....
        /*054c*/ 	.word	0x00007400
        /*0550*/ 	.word	0x00000007
        /*0554*/ 	.word	0x00000000
        /*0558*/ 	.short	0x010a
        /*055a*/ 	.byte	0x3f
	.zero		1


	//   ....[77]....
        /*055c*/ 	.word	0x00007490
        /*0560*/ 	.word	0x00000006
        /*0564*/ 	.word	0x00000000
        /*0568*/ 	.short	0x010a
        /*056a*/ 	.byte	0x3f
	.zero		1


	//   ....[78]....
        /*056c*/ 	.word	0x00007520
        /*0570*/ 	.word	0x00000007
        /*0574*/ 	.word	0x00000000
        /*0578*/ 	.short	0x010a
        /*057a*/ 	.byte	0x3f
	.zero		1


	//   ....[79]....
        /*057c*/ 	.word	0x000075b0
        /*0580*/ 	.word	0x00000006
        /*0584*/ 	.word	0x00000000
        /*0588*/ 	.short	0x010a
        /*058a*/ 	.byte	0x3f
	.zero		1


	//   ....[80]....
        /*058c*/ 	.word	0x00007640
        /*0590*/ 	.word	0x00000007
        /*0594*/ 	.word	0x00000000
        /*0598*/ 	.short	0x010a
        /*059a*/ 	.byte	0x3f
	.zero		1


	//   ....[81]....
        /*059c*/ 	.word	0x000076d0
        /*05a0*/ 	.word	0x00000006
        /*05a4*/ 	.word	0x00000000
        /*05a8*/ 	.short	0x010a
        /*05aa*/ 	.byte	0x3f
	.zero		1


	//   ....[82]....
        /*05ac*/ 	.word	0x00007760
        /*05b0*/ 	.word	0x00000007
        /*05b4*/ 	.word	0x00000000
        /*05b8*/ 	.short	0x010a
        /*05ba*/ 	.byte	0x3f
	.zero		1


	//   ....[83]....
        /*05bc*/ 	.word	0x000077f0
        /*05c0*/ 	.word	0x00000006
        /*05c4*/ 	.word	0x00000000
        /*05c8*/ 	.short	0x010a
        /*05ca*/ 	.byte	0x3f
	.zero		1


	//   ....[84]....
        /*05cc*/ 	.word	0x00007880
        /*05d0*/ 	.word	0x00000007
        /*05d4*/ 	.word	0x00000000
        /*05d8*/ 	.short	0x010a
        /*05da*/ 	.byte	0x3f
	.zero		1


	//   ....[85]....
        /*05dc*/ 	.word	0x00007910
        /*05e0*/ 	.word	0x00000006
        /*05e4*/ 	.word	0x00000000
        /*05e8*/ 	.short	0x010a
        /*05ea*/ 	.byte	0x3f
	.zero		1


	//   ....[86]....
        /*05ec*/ 	.word	0x000079a0
        /*05f0*/ 	.word	0x00000007
        /*05f4*/ 	.word	0x00000000
        /*05f8*/ 	.short	0x010a
        /*05fa*/ 	.byte	0x3f
	.zero		1


	//   ....[87]....
        /*05fc*/ 	.word	0x00007a30
        /*0600*/ 	.word	0x00000006
        /*0604*/ 	.word	0x00000000
        /*0608*/ 	.short	0x010a
        /*060a*/ 	.byte	0x3f
	.zero		1


	//   ....[88]....
        /*060c*/ 	.word	0x00007ac0
        /*0610*/ 	.word	0x00000007
        /*0614*/ 	.word	0x00000000
        /*0618*/ 	.short	0x010a
        /*061a*/ 	.byte	0x3f
	.zero		1


	//   ....[89]....
        /*061c*/ 	.word	0x00007b50
        /*0620*/ 	.word	0x00000006
        /*0624*/ 	.word	0x00000000
        /*0628*/ 	.short	0x010a
        /*062a*/ 	.byte	0x3f
	.zero		1


	//   ....[90]....
        /*062c*/ 	.word	0x00007be0
        /*0630*/ 	.word	0x00000007
        /*0634*/ 	.word	0x00000000
        /*0638*/ 	.short	0x010a
        /*063a*/ 	.byte	0x3f
	.zero		1


	//   ....[91]....
        /*063c*/ 	.word	0x00007c70
        /*0640*/ 	.word	0x00000006
        /*0644*/ 	.word	0x00000000
        /*0648*/ 	.short	0x010a
        /*064a*/ 	.byte	0x3f
	.zero		1


	//   ....[92]....
        /*064c*/ 	.word	0x00007d00
        /*0650*/ 	.word	0x00000007
        /*0654*/ 	.word	0x00000000
        /*0658*/ 	.short	0x010a
        /*065a*/ 	.byte	0x3f
	.zero		1


	//   ....[93]....
        /*065c*/ 	.word	0x00007d90
        /*0660*/ 	.word	0x00000005
        /*0664*/ 	.word	0x00000000
        /*0668*/ 	.short	0x010a
        /*066a*/ 	.byte	0x3f
	.zero		1


	//   ....[94]....
        /*066c*/ 	.word	0x00007df0
        /*0670*/ 	.word	0x00000003
        /*0674*/ 	.word	0x00000000
        /*0678*/ 	.short	0x010a
        /*067a*/ 	.byte	0x3f
	.zero		1


	//   ....[95]....
        /*067c*/ 	.word	0x00007e40
        /*0680*/ 	.word	0x00000005
        /*0684*/ 	.word	0x00000000
        /*0688*/ 	.short	0x010a
        /*068a*/ 	.byte	0x3f
	.zero		1


	//   ....[96]....
        /*068c*/ 	.word	0x00007f10
        /*0690*/ 	.word	0x00000014
        /*0694*/ 	.word	0x000000e0
        /*0698*/ 	.short	0x010a
        /*069a*/ 	.byte	0x3f
	.zero		1


	//   ....[97]....
        /*069c*/ 	.word	0x00007fe0
        /*06a0*/ 	.word	0x00000007
        /*06a4*/ 	.word	0x00000000
        /*06a8*/ 	.short	0x010a
        /*06aa*/ 	.byte	0x3f
	.zero		1


	//   ....[98]....
        /*06ac*/ 	.word	0x00008030
        /*06b0*/ 	.word	0x00000006
        /*06b4*/ 	.word	0x00000000
        /*06b8*/ 	.short	0x010a
        /*06ba*/ 	.byte	0x3f
	.zero		1


	//   ....[99]....
        /*06bc*/ 	.word	0x00008080
        /*06c0*/ 	.word	0x00000007
        /*06c4*/ 	.word	0x00000000
        /*06c8*/ 	.short	0x010a
        /*06ca*/ 	.byte	0x3f
	.zero		1


	//   ....[100]....
        /*06cc*/ 	.word	0x000080d0
        /*06d0*/ 	.word	0x00000006
        /*06d4*/ 	.word	0x00000000
        /*06d8*/ 	.short	0x010a
        /*06da*/ 	.byte	0x3f
	.zero		1


	//   ....[101]....
        /*06dc*/ 	.word	0x00008120
        /*06e0*/ 	.word	0x00000007
        /*06e4*/ 	.word	0x00000000
        /*06e8*/ 	.short	0x010a
        /*06ea*/ 	.byte	0x3f
	.zero		1


	//   ....[102]....
        /*06ec*/ 	.word	0x00008170
        /*06f0*/ 	.word	0x00000006
        /*06f4*/ 	.word	0x00000000
        /*06f8*/ 	.short	0x010a
        /*06fa*/ 	.byte	0x3f
	.zero		1


	//   ....[103]....
        /*06fc*/ 	.word	0x000081c0
        /*0700*/ 	.word	0x00000007
        /*0704*/ 	.word	0x00000000
        /*0708*/ 	.short	0x010a
        /*070a*/ 	.byte	0x3f
	.zero		1


	//   ....[104]....
        /*070c*/ 	.word	0x00008210
        /*0710*/ 	.word	0x00000006
        /*0714*/ 	.word	0x00000000
        /*0718*/ 	.short	0x010a
        /*071a*/ 	.byte	0x3f
	.zero		1


	//   ....[105]....
        /*071c*/ 	.word	0x00008260
        /*0720*/ 	.word	0x00000007
        /*0724*/ 	.word	0x00000000
        /*0728*/ 	.short	0x010a
        /*072a*/ 	.byte	0x3f
	.zero		1


	//   ....[106]....
        /*072c*/ 	.word	0x000082b0
        /*0730*/ 	.word	0x00000006
        /*0734*/ 	.word	0x00000000
        /*0738*/ 	.short	0x010a
        /*073a*/ 	.byte	0x3f
	.zero		1


	//   ....[107]....
        /*073c*/ 	.word	0x00008300
        /*0740*/ 	.word	0x00000007
        /*0744*/ 	.word	0x00000000
        /*0748*/ 	.short	0x010a
        /*074a*/ 	.byte	0x3f
	.zero		1


	//   ....[108]....
        /*074c*/ 	.word	0x00008350
        /*0750*/ 	.word	0x00000006
        /*0754*/ 	.word	0x00000000
        /*0758*/ 	.short	0x010a
        /*075a*/ 	.byte	0x3f
	.zero		1


	//   ....[109]....
        /*075c*/ 	.word	0x000083a0
        /*0760*/ 	.word	0x00000007
        /*0764*/ 	.word	0x00000000
        /*0768*/ 	.short	0x010a
        /*076a*/ 	.byte	0x3f
	.zero		1


	//   ....[110]....
        /*076c*/ 	.word	0x000083f0
        /*0770*/ 	.word	0x00000006
        /*0774*/ 	.word	0x00000000
        /*0778*/ 	.short	0x010a
        /*077a*/ 	.byte	0x3f
	.zero		1


	//   ....[111]....
        /*077c*/ 	.word	0x00008440
        /*0780*/ 	.word	0x00000007
        /*0784*/ 	.word	0x00000000
        /*0788*/ 	.short	0x010a
        /*078a*/ 	.byte	0x3f
	.zero		1


	//   ....[112]....
        /*078c*/ 	.word	0x00008490
        /*0790*/ 	.word	0x00000006
        /*0794*/ 	.word	0x00000000
        /*0798*/ 	.short	0x010a
        /*079a*/ 	.byte	0x3f
	.zero		1


	//   ....[113]....
        /*079c*/ 	.word	0x000084e0
        /*07a0*/ 	.word	0x00000007
        /*07a4*/ 	.word	0x00000000
        /*07a8*/ 	.short	0x010a
        /*07aa*/ 	.byte	0x3f
	.zero		1


	//   ....[114]....
        /*07ac*/ 	.word	0x00008530
        /*07b0*/ 	.word	0x00000006
        /*07b4*/ 	.word	0x00000000
        /*07b8*/ 	.short	0x010a
        /*07ba*/ 	.byte	0x3f
	.zero		1


	//   ....[115]....
        /*07bc*/ 	.word	0x00008580
        /*07c0*/ 	.word	0x00000007
        /*07c4*/ 	.word	0x00000000
        /*07c8*/ 	.short	0x010a
        /*07ca*/ 	.byte	0x3f
	.zero		1


	//   ....[116]....
        /*07cc*/ 	.word	0x000085d0
        /*07d0*/ 	.word	0x00000006
        /*07d4*/ 	.word	0x00000000
        /*07d8*/ 	.short	0x010a
        /*07da*/ 	.byte	0x3f
	.zero		1


	//   ....[117]....
        /*07dc*/ 	.word	0x00008620
        /*07e0*/ 	.word	0x00000007
        /*07e4*/ 	.word	0x00000000
        /*07e8*/ 	.short	0x010a
        /*07ea*/ 	.byte	0x3f
	.zero		1


	//   ....[118]....
        /*07ec*/ 	.word	0x00008670
        /*07f0*/ 	.word	0x00000006
        /*07f4*/ 	.word	0x00000000
        /*07f8*/ 	.short	0x010a
        /*07fa*/ 	.byte	0x3f
	.zero		1


	//   ....[119]....
        /*07fc*/ 	.word	0x000086c0
        /*0800*/ 	.word	0x00000007
        /*0804*/ 	.word	0x00000000
        /*0808*/ 	.short	0x010a
        /*080a*/ 	.byte	0x3f
	.zero		1


	//   ....[120]....
        /*080c*/ 	.word	0x00008710
        /*0810*/ 	.word	0x00000006
        /*0814*/ 	.word	0x00000000
        /*0818*/ 	.short	0x010a
        /*081a*/ 	.byte	0x3f
	.zero		1


	//   ....[121]....
        /*081c*/ 	.word	0x00008760
        /*0820*/ 	.word	0x00000007
        /*0824*/ 	.word	0x00000000
        /*0828*/ 	.short	0x010a
        /*082a*/ 	.byte	0x3f
	.zero		1


	//   ....[122]....
        /*082c*/ 	.word	0x000087b0
        /*0830*/ 	.word	0x00000006
        /*0834*/ 	.word	0x00000000
        /*0838*/ 	.short	0x010a
        /*083a*/ 	.byte	0x3f
	.zero		1


	//   ....[123]....
        /*083c*/ 	.word	0x00008800
        /*0840*/ 	.word	0x00000007
        /*0844*/ 	.word	0x00000000
        /*0848*/ 	.short	0x010a
        /*084a*/ 	.byte	0x3f
	.zero		1


	//----- nvinfo : EIATTR_NUM_MBARRIERS
	.align		4
.L_35:
        /*084c*/ 	.byte	0x03, 0x38
        /*084e*/ 	.short	0x003a


	//----- nvinfo : EIATTR_EXIT_INSTR_OFFSETS
	.align		4
        /*0850*/ 	.byte	0x04, 0x1c
        /*0852*/ 	.short	(.L_37 - .L_36)


	//   ....[0]....
.L_36:
        /*0854*/ 	.word	0x00000d00


	//   ....[1]....
        /*0858*/ 	.word	0x00001520


	//   ....[2]....
        /*085c*/ 	.word	0x00005a40


	//   ....[3]....
        /*0860*/ 	.word	0x00005fa0


	//   ....[4]....
        /*0864*/ 	.word	0x00007de0


	//----- nvinfo : EIATTR_MAX_THREADS
	.align		4
.L_37:
        /*0868*/ 	.byte	0x04, 0x05
        /*086a*/ 	.short	(.L_39 - .L_38)
.L_38:
        /*086c*/ 	.word	0x00000180
        /*0870*/ 	.word	0x00000001
        /*0874*/ 	.word	0x00000001


	//----- nvinfo : EIATTR_CRS_STACK_SIZE
	.align		4
.L_39:
        /*0878*/ 	.byte	0x04, 0x1e
        /*087a*/ 	.short	(.L_41 - .L_40)
.L_40:
        /*087c*/ 	.word	0x00000000


	//----- nvinfo : EIATTR_CBANK_PARAM_SIZE
	.align		4
.L_41:
        /*0880*/ 	.byte	0x03, 0x19
        /*0882*/ 	.short	0x0470


	//----- nvinfo : EIATTR_PARAM_CBANK
	.align		4
        /*0884*/ 	.byte	0x04, 0x0a
        /*0886*/ 	.short	(.L_43 - .L_42)
	.align		4
.L_42:
        /*0888*/ 	.word	index@(.nv.constant0._ZN7cutlass13device_kernelINS_4gemm6kernel13GemmUniversalIN4cute5tupleIJiiiiEEENS1_10collective13CollectiveMmaINS1_34MainloopSm90TmaGmmaWarpSpecializedILi28ENS5_IJNS4_1CILi2EEESB_NSA_ILi1EEEEEENS1_35KernelTmaWarpSpecializedCooperativeEEENS5_IJNSA_ILi128EEESG_NSA_ILi32EEEEEEaNS5_IJlSC_lEEEaSJ_NS4_8TiledMMAINS4_8MMA_AtomIJNS4_4SM904GMMA27MMA_64x128x32_S32S8S8_SS_TNEEEENS4_6LayoutINS5_IJSB_SC_SC_EEENS5_IJSC_NSA_ILi0EEESS_EEEEENS5_IJNS4_10UnderscoreESV_SV_EEEEENS4_23SM90_TMA_LOAD_MULTICASTENS4_14ComposedLayoutINS4_7SwizzleILi1ELi4ELi3EEENS4_18smem_ptr_flag_bitsILi8EEENSQ_INS5_IJNSA_ILi8EEESH_EEENS5_IJSH_SC_EEEEEEEvNS4_8identityESY_S18_vS19_EENS_8epilogue10collective6detail29Sm90TmaWarpSpecializedAdapterINS1C_15DefaultEpilogueIaSJ_SJ_NS1B_6thread17LinearCombinationIaLi1EiiLNS1G_9ScaleType4KindE0ELNS_15FloatRoundStyleE2EaEENS1_15EpilogueDefaultEEEEEvvEEEEvNT_6ParamsE)
        /*088c*/ 	.short	0x0210
        /*088e*/ 	.short	0x0470


	//----- nvinfo : EIATTR_SW_WAR
	.align		4
.L_43:
        /*0890*/ 	.byte	0x04, 0x36
        /*0892*/ 	.short	(.L_45 - .L_44)
.L_44:
        /*0894*/ 	.word	0x00000008
.L_45:


//--------------------- .nv.callgraph             --------------------------
	.section	.nv.callgraph,"",@"SHT_CUDA_CALLGRAPH"
	.align	4
	.sectionentsize	8
	.align		4
        /*0000*/ 	.word	0x00000000
	.align		4
        /*0004*/ 	.word	0xffffffff
	.align		4
        /*0008*/ 	.word	index@(_ZN7cutlass13device_kernelINS_4gemm6kernel13GemmUniversalIN4cute5tupleIJiiiiEEENS1_10collective13CollectiveMmaINS1_34MainloopSm90TmaGmmaWarpSpecializedILi28ENS5_IJNS4_1CILi2EEESB_NSA_ILi1EEEEEENS1_35KernelTmaWarpSpecializedCooperativeEEENS5_IJNSA_ILi128EEESG_NSA_ILi32EEEEEEaNS5_IJlSC_lEEEaSJ_NS4_8TiledMMAINS4_8MMA_AtomIJNS4_4SM904GMMA27MMA_64x128x32_S32S8S8_SS_TNEEEENS4_6LayoutINS5_IJSB_SC_SC_EEENS5_IJSC_NSA_ILi0EEESS_EEEEENS5_IJNS4_10UnderscoreESV_SV_EEEEENS4_23SM90_TMA_LOAD_MULTICASTENS4_14ComposedLayoutINS4_7SwizzleILi1ELi4ELi3EEENS4_18smem_ptr_flag_bitsILi8EEENSQ_INS5_IJNSA_ILi8EEESH_EEENS5_IJSH_SC_EEEEEEEvNS4_8identityESY_S18_vS19_EENS_8epilogue10collective6detail29Sm90TmaWarpSpecializedAdapterINS1C_15DefaultEpilogueIaSJ_SJ_NS1B_6thread17LinearCombinationIaLi1EiiLNS1G_9ScaleType4KindE0ELNS_15FloatRoundStyleE2EaEENS1_15EpilogueDefaultEEEEEvvEEEEvNT_6ParamsE)
	.align		4
        /*000c*/ 	.word	index@(__assertfail)
	.align		4
        /*0010*/ 	.word	0x00000000
	.align		4
        /*0014*/ 	.word	0xfffffffe
	.align		4
        /*0018*/ 	.word	0x00000000
	.align		4
        /*001c*/ 	.word	0xfffffffd
	.align		4
        /*0020*/ 	.word	0x00000000
	.align		4
        /*0024*/ 	.word	0xfffffffc


//--------------------- .nv.constant4             --------------------------
	.section	.nv.constant4,"a",@progbits
	.align	8
	.align		8
.nv.constant4:
        /*0000*/ 	.dword	__assertfail
	.align		8
        /*0008*/ 	.dword	__unnamed_1
	.align		8
        /*0010*/ 	.dword	_ZN39_INTERNAL_079ece38_4_k_cu_0b555b31_50444cuda3std3__45__cpo5beginE
	.align		8
        /*0018*/ 	.dword	_ZN39_INTERNAL_079ece38_4_k_cu_0b555b31_50444cuda3std3__45__cpo3endE
	.align		8
        /*0020*/ 	.dword	_ZN39_INTERNAL_079ece38_4_k_cu_0b555b31_50444cuda3std3__45__cpo6cbeginE
	.align		8
        /*0028*/ 	.dword	_ZN39_INTERNAL_079ece38_4_k_cu_0b555b31_50444cuda3std3__45__cpo4cendE
	.align		8
        /*0030*/ 	.dword	_ZN39_INTERNAL_079ece38_4_k_cu_0b555b31_50444cuda3std3__441_GLOBAL__N__079ece38_4_k_cu_0b555b31_50446ignoreE
	.align		8
        /*0038*/ 	.dword	_ZN39_INTERNAL_079ece38_4_k_cu_0b555b31_50444cuda3std3__419piecewise_constructE
	.align		8
        /*0040*/ 	.dword	_ZN39_INTERNAL_079ece38_4_k_cu_0b555b31_50444cuda3std3__48in_placeE
	.align		8
        /*0048*/ 	.dword	_ZN39_INTERNAL_079ece38_4_k_cu_0b555b31_50444cuda3std6ranges3__45__cpo4swapE
	.align		8
        /*0050*/ 	.dword	_ZN39_INTERNAL_079ece38_4_k_cu_0b555b31_50444cuda3std6ranges3__45__cpo9iter_moveE
	.align		8
        /*0058*/ 	.dword	_ZN39_INTERNAL_079ece38_4_k_cu_0b555b31_50444cute7productE
	.align		8
        /*0060*/ 	.dword	_ZN39_INTERNAL_079ece38_4_k_cu_0b555b31_50444cute1_E
	.align		8
        /*0068*/ 	.dword	$str$22
	.align		8
        /*0070*/ 	.dword	$str$23


//--------------------- .text._ZN7cutlass13device_kernelINS_4gemm6kernel13GemmUniversalIN4cute5tupleIJiiiiEEENS1_10collective13CollectiveMmaINS1_34MainloopSm90TmaGmmaWarpSpecializedILi28ENS5_IJNS4_1CILi2EEESB_NSA_ILi1EEEEEENS1_35KernelTmaWarpSpecializedCooperativeEEENS5_IJNSA_ILi128EEESG_NSA_ILi32EEEEEEaNS5_IJlSC_lEEEaSJ_NS4_8TiledMMAINS4_8MMA_AtomIJNS4_4SM904GMMA27MMA_64x128x32_S32S8S8_SS_TNEEEENS4_6LayoutINS5_IJSB_SC_SC_EEENS5_IJSC_NSA_ILi0EEESS_EEEEENS5_IJNS4_10UnderscoreESV_SV_EEEEENS4_23SM90_TMA_LOAD_MULTICASTENS4_14ComposedLayoutINS4_7SwizzleILi1ELi4ELi3EEENS4_18smem_ptr_flag_bitsILi8EEENSQ_INS5_IJNSA_ILi8EEESH_EEENS5_IJSH_SC_EEEEEEEvNS4_8identityESY_S18_vS19_EENS_8epilogue10collective6detail29Sm90TmaWarpSpecializedAdapterINS1C_15DefaultEpilogueIaSJ_SJ_NS1B_6thread17LinearCombinationIaLi1EiiLNS1G_9ScaleType4KindE0ELNS_15FloatRoundStyleE2EaEENS1_15EpilogueDefaultEEEEEvvEEEEvNT_6ParamsE --------------------------
	.section	.text._ZN7cutlass13device_kernelINS_4gemm6kernel13GemmUniversalIN4cute5tupleIJiiiiEEENS1_10collective13CollectiveMmaINS1_34MainloopSm90TmaGmmaWarpSpecializedILi28ENS5_IJNS4_1CILi2EEESB_NSA_ILi1EEEEEENS1_35KernelTmaWarpSpecializedCooperativeEEENS5_IJNSA_ILi128EEESG_NSA_ILi32EEEEEEaNS5_IJlSC_lEEEaSJ_NS4_8TiledMMAINS4_8MMA_AtomIJNS4_4SM904GMMA27MMA_64x128x32_S32S8S8_SS_TNEEEENS4_6LayoutINS5_IJSB_SC_SC_EEENS5_IJSC_NSA_ILi0EEESS_EEEEENS5_IJNS4_10UnderscoreESV_SV_EEEEENS4_23SM90_TMA_LOAD_MULTICASTENS4_14ComposedLayoutINS4_7SwizzleILi1ELi4ELi3EEENS4_18smem_ptr_flag_bitsILi8EEENSQ_INS5_IJNSA_ILi8EEESH_EEENS5_IJSH_SC_EEEEEEEvNS4_8identityESY_S18_vS19_EENS_8epilogue10collective6detail29Sm90TmaWarpSpecializedAdapterINS1C_15DefaultEpilogueIaSJ_SJ_NS1B_6thread17LinearCombinationIaLi1EiiLNS1G_9ScaleType4KindE0ELNS_15FloatRoundStyleE2EaEENS1_15EpilogueDefaultEEEEEvvEEEEvNT_6ParamsE,"ax",@progbits
	.align	128
.text._ZN7cutlass13device_kernelINS_4gemm6kernel13GemmUniversalIN4cute5tupleIJiiiiEEENS1_10collective13CollectiveMmaINS1_34MainloopSm90TmaGmmaWarpSpecializedILi28ENS5_IJNS4_1CILi2EEESB_NSA_ILi1EEEEEENS1_35KernelTmaWarpSpecializedCooperativeEEENS5_IJNSA_ILi128EEESG_NSA_ILi32EEEEEEaNS5_IJlSC_lEEEaSJ_NS4_8TiledMMAINS4_8MMA_AtomIJNS4_4SM904GMMA27MMA_64x128x32_S32S8S8_SS_TNEEEENS4_6LayoutINS5_IJSB_SC_SC_EEENS5_IJSC_NSA_ILi0EEESS_EEEEENS5_IJNS4_10UnderscoreESV_SV_EEEEENS4_23SM90_TMA_LOAD_MULTICASTENS4_14ComposedLayoutINS4_7SwizzleILi1ELi4ELi3EEENS4_18smem_ptr_flag_bitsILi8EEENSQ_INS5_IJNSA_ILi8EEESH_EEENS5_IJSH_SC_EEEEEEEvNS4_8identityESY_S18_vS19_EENS_8epilogue10collective6detail29Sm90TmaWarpSpecializedAdapterINS1C_15DefaultEpilogueIaSJ_SJ_NS1B_6thread17LinearCombinationIaLi1EiiLNS1G_9ScaleType4KindE0ELNS_15FloatRoundStyleE2EaEENS1_15EpilogueDefaultEEEEEvvEEEEvNT_6ParamsE:
        .type           _ZN7cutlass13device_kernelINS_4gemm6kernel13GemmUniversalIN4cute5tupleIJiiiiEEENS1_10collective13CollectiveMmaINS1_34MainloopSm90TmaGmmaWarpSpecializedILi28ENS5_IJNS4_1CILi2EEESB_NSA_ILi1EEEEEENS1_35KernelTmaWarpSpecializedCooperativeEEENS5_IJNSA_ILi128EEESG_NSA_ILi32EEEEEEaNS5_IJlSC_lEEEaSJ_NS4_8TiledMMAINS4_8MMA_AtomIJNS4_4SM904GMMA27MMA_64x128x32_S32S8S8_SS_TNEEEENS4_6LayoutINS5_IJSB_SC_SC_EEENS5_IJSC_NSA_ILi0EEESS_EEEEENS5_IJNS4_10UnderscoreESV_SV_EEEEENS4_23SM90_TMA_LOAD_MULTICASTENS4_14ComposedLayoutINS4_7SwizzleILi1ELi4ELi3EEENS4_18smem_ptr_flag_bitsILi8EEENSQ_INS5_IJNSA_ILi8EEESH_EEENS5_IJSH_SC_EEEEEEEvNS4_8identityESY_S18_vS19_EENS_8epilogue10collective6detail29Sm90TmaWarpSpecializedAdapterINS1C_15DefaultEpilogueIaSJ_SJ_NS1B_6thread17LinearCombinationIaLi1EiiLNS1G_9ScaleType4KindE0ELNS_15FloatRoundStyleE2EaEENS1_15EpilogueDefaultEEEEEvvEEEEvNT_6ParamsE,@function
        .size           _ZN7cutlass13device_kernelINS_4gemm6kernel13GemmUniversalIN4cute5tupleIJiiiiEEENS1_10collective13CollectiveMmaINS1_34MainloopSm90TmaGmmaWarpSpecializedILi28ENS5_IJNS4_1CILi2EEESB_NSA_ILi1EEEEEENS1_35KernelTmaWarpSpecializedCooperativeEEENS5_IJNSA_ILi128EEESG_NSA_ILi32EEEEEEaNS5_IJlSC_lEEEaSJ_NS4_8TiledMMAINS4_8MMA_AtomIJNS4_4SM904GMMA27MMA_64x128x32_S32S8S8_SS_TNEEEENS4_6LayoutINS5_IJSB_SC_SC_EEENS5_IJSC_NSA_ILi0EEESS_EEEEENS5_IJNS4_10UnderscoreESV_SV_EEEEENS4_23SM90_TMA_LOAD_MULTICASTENS4_14ComposedLayoutINS4_7SwizzleILi1ELi4ELi3EEENS4_18smem_ptr_flag_bitsILi8EEENSQ_INS5_IJNSA_ILi8EEESH_EEENS5_IJSH_SC_EEEEEEEvNS4_8identityESY_S18_vS19_EENS_8epilogue10collective6detail29Sm90TmaWarpSpecializedAdapterINS1C_15DefaultEpilogueIaSJ_SJ_NS1B_6thread17LinearCombinationIaLi1EiiLNS1G_9ScaleType4KindE0ELNS_15FloatRoundStyleE2EaEENS1_15EpilogueDefaultEEEEEvvEEEEvNT_6ParamsE,(.L_x_250 - _ZN7cutlass13device_kernelINS_4gemm6kernel13GemmUniversalIN4cute5tupleIJiiiiEEENS1_10collective13CollectiveMmaINS1_34MainloopSm90TmaGmmaWarpSpecializedILi28ENS5_IJNS4_1CILi2EEESB_NSA_ILi1EEEEEENS1_35KernelTmaWarpSpecializedCooperativeEEENS5_IJNSA_ILi128EEESG_NSA_ILi32EEEEEEaNS5_IJlSC_lEEEaSJ_NS4_8TiledMMAINS4_8MMA_AtomIJNS4_4SM904GMMA27MMA_64x128x32_S32S8S8_SS_TNEEEENS4_6LayoutINS5_IJSB_SC_SC_EEENS5_IJSC_NSA_ILi0EEESS_EEEEENS5_IJNS4_10UnderscoreESV_SV_EEEEENS4_23SM90_TMA_LOAD_MULTICASTENS4_14ComposedLayoutINS4_7SwizzleILi1ELi4ELi3EEENS4_18smem_ptr_flag_bitsILi8EEENSQ_INS5_IJNSA_ILi8EEESH_EEENS5_IJSH_SC_EEEEEEEvNS4_8identityESY_S18_vS19_EENS_8epilogue10collective6detail29Sm90TmaWarpSpecializedAdapterINS1C_15DefaultEpilogueIaSJ_SJ_NS1B_6thread17LinearCombinationIaLi1EiiLNS1G_9ScaleType4KindE0ELNS_15FloatRoundStyleE2EaEENS1_15EpilogueDefaultEEEEEvvEEEEvNT_6ParamsE)
        .other          _ZN7cutlass13device_kernelINS_4gemm6kernel13GemmUniversalIN4cute5tupleIJiiiiEEENS1_10collective13CollectiveMmaINS1_34MainloopSm90TmaGmmaWarpSpecializedILi28ENS5_IJNS4_1CILi2EEESB_NSA_ILi1EEEEEENS1_35KernelTmaWarpSpecializedCooperativeEEENS5_IJNSA_ILi128EEESG_NSA_ILi32EEEEEEaNS5_IJlSC_lEEEaSJ_NS4_8TiledMMAINS4_8MMA_AtomIJNS4_4SM904GMMA27MMA_64x128x32_S32S8S8_SS_TNEEEENS4_6LayoutINS5_IJSB_SC_SC_EEENS5_IJSC_NSA_ILi0EEESS_EEEEENS5_IJNS4_10UnderscoreESV_SV_EEEEENS4_23SM90_TMA_LOAD_MULTICASTENS4_14ComposedLayoutINS4_7SwizzleILi1ELi4ELi3EEENS4_18smem_ptr_flag_bitsILi8EEENSQ_INS5_IJNSA_ILi8EEESH_EEENS5_IJSH_SC_EEEEEEEvNS4_8identityESY_S18_vS19_EENS_8epilogue10collective6detail29Sm90TmaWarpSpecializedAdapterINS1C_15DefaultEpilogueIaSJ_SJ_NS1B_6thread17LinearCombinationIaLi1EiiLNS1G_9ScaleType4KindE0ELNS_15FloatRoundStyleE2EaEENS1_15EpilogueDefaultEEEEEvvEEEEvNT_6ParamsE,@"STO_CUDA_ENTRY STV_DEFAULT"
_ZN7cutlass13device_kernelINS_4gemm6kernel13GemmUniversalIN4cute5tupleIJiiiiEEENS1_10collective13CollectiveMmaINS1_34MainloopSm90TmaGmmaWarpSpecializedILi28ENS5_IJNS4_1CILi2EEESB_NSA_ILi1EEEEEENS1_35KernelTmaWarpSpecializedCooperativeEEENS5_IJNSA_ILi128EEESG_NSA_ILi32EEEEEEaNS5_IJlSC_lEEEaSJ_NS4_8TiledMMAINS4_8MMA_AtomIJNS4_4SM904GMMA27MMA_64x128x32_S32S8S8_SS_TNEEEENS4_6LayoutINS5_IJSB_SC_SC_EEENS5_IJSC_NSA_ILi0EEESS_EEEEENS5_IJNS4_10UnderscoreESV_SV_EEEEENS4_23SM90_TMA_LOAD_MULTICASTENS4_14ComposedLayoutINS4_7SwizzleILi1ELi4ELi3EEENS4_18smem_ptr_flag_bitsILi8EEENSQ_INS5_IJNSA_ILi8EEESH_EEENS5_IJSH_SC_EEEEEEEvNS4_8identityESY_S18_vS19_EENS_8epilogue10collective6detail29Sm90TmaWarpSpecializedAdapterINS1C_15DefaultEpilogueIaSJ_SJ_NS1B_6thread17LinearCombinationIaLi1EiiLNS1G_9ScaleType4KindE0ELNS_15FloatRoundStyleE2EaEENS1_15EpilogueDefaultEEEEEvvEEEEvNT_6ParamsE:
[----:B------:R-:W0:Y:S01]  /*0000*/  LDC R1, c[0x0][0x28] ;  /* 0x00000a00ff017b82 */ /* 0x000e220000000800 */
[----:B------:R-:W1:Y:S01]  /*0010*/  S2R R94, SR_TID.X ;  /* 0x00000000005e7919 */ /* 0x000e620000002100 */
[----:B------:R-:W-:Y:S01]  /*0020*/  ELECT P0, URZ, PT ;  /* 0x00000000003f782f */ /* 0x000fe20003800000 */
[----:B------:R-:W-:Y:S01]  /*0030*/  BSSY B0, `(.L_x_0) ;  /* 0x000000f000007945 */ /* 0x000fe20003800000 */
[--C-:B-1----:R-:W-:Y:S02]  /*0040*/  SHF.R.U32.HI R0, RZ, 0x5, R94.reuse ;  /* 0x00000005ff007819 */ /* 0x102fe4000001165e */
[----:B------:R-:W-:-:S03]  /*0050*/  SHF.R.U32.HI R6, RZ, 0x7, R94 ;  /* 0x00000007ff067819 */ /* 0x000fc6000001165e */
[----:B------:R-:W1:Y:S04]  /*0060*/  SHFL.IDX PT, R2, R0, RZ, 0x1f ;  /* 0x00001fff00027589 */ /* 0x000e6800000e0000 */
[----:B------:R2:W3:Y:S01]  /*0070*/  SHFL.IDX PT, R5, R6, RZ, 0x1f ;  /* 0x00001fff06057589 */ /* 0x0004e200000e0000 */
[----:B-1----:R-:W-:-:S13]  /*0080*/  ISETP.NE.OR P0, PT, R2, RZ, !P0 ;  /* 0x000000ff0200720c */ /* 0x002fda0004705670 */
[----:B0-23--:R-:W-:Y:S05]  /*0090*/  @P0 BRA `(.L_x_1) ;  /* 0x0000000000200947 */ /* 0x00dfea0003800000 */
[----:B------:R-:W-:Y:S02]  /*00a0*/  ULDC.64 UR4, c[0x0][0x198] ;  /* 0x0000660000047ab9 */ /* 0x000fe40000000a00 */
[----:B------:R-:W-:Y:S02]  /*00b0*/  UIADD3 UR6, UP0, UR4, 0xf0, URZ ;  /* 0x000000f004067890 */ /* 0x000fe4000ff1e03f */
[----:B------:R-:W-:Y:S02]  /*00c0*/  UIADD3 UR4, UP1, UR4, 0x1f0, URZ ;  /* 0x000001f004047890 */ /* 0x000fe4000ff3e03f */
[----:B------:R-:W-:Y:S02]  /*00d0*/  UIADD3.X UR7, URZ, UR5, URZ, UP0, !UPT ;  /* 0x000000053f077290 */ /* 0x000fe400087fe43f */
[----:B------:R-:W-:-:S07]  /*00e0*/  UIADD3.X UR5, URZ, UR5, URZ, UP1, !UPT ;  /* 0x000000053f057290 */ /* 0x000fce0008ffe43f */
[----:B------:R0:W-:Y:S02]  /*00f0*/  UTMACCTL.PF [UR6] ;  /* 0x00000000060079b9 */ /* 0x0001e40008040000 */
[----:B------:R0:W-:Y:S02]  /*0100*/  UTMACCTL.PF [UR4] ;  /* 0x00000000040079b9 */ /* 0x0001e40008040000 */
[----:B0-----:R-:W-:Y:S01]  /*0110*/  NOP ;  /* 0x0000000000007918 */ /* 0x001fe20000000000 */
.L_x_1:
[----:B------:R-:W-:Y:S05]  /*0120*/  BSYNC B0 ;  /* 0x0000000000007941 */ /* 0x000fea0003800000 */
.L_x_0:
[----:B------:R-:W0:Y:S02]  /*0130*/  SHFL.IDX PT, R3, R0, RZ, 0x1f ;  /* 0x00001fff00037589 */ /* 0x000e2400000e0000 */
[----:B0-----:R-:W-:-:S13]  /*0140*/  ISETP.NE.AND P0, PT, R3, RZ, PT ;  /* 0x000000ff0300720c */ /* 0x001fda0003f05270 */
[----:B------:R-:W-:Y:S05]  /*0150*/  @P0 BRA `(.L_x_2) ;  /* 0x0000000400240947 */ /* 0x000fea0003800000 */
[----:B------:R-:W-:Y:S01]  /*0160*/  ELECT P0, URZ, PT ;  /* 0x00000000003f782f */ /* 0x000fe20003800000 */
[----:B------:R-:W-:-:S12]  /*0170*/  BSSY B0, `(.L_x_2) ;  /* 0x0000047000007945 */ /* 0x000fd80003800000 */
[----:B------:R-:W-:Y:S05]  /*0180*/  @!P0 BRA `(.L_x_3) ;  /* 0x0000000400148947 */ /* 0x000fea0003800000 */
[----:B------:R-:W0:Y:S01]  /*0190*/  S2UR UR8, SR_CgaCtaId ;  /* 0x00000000000879c3 */ /* 0x000e220000008800 */
[----:B------:R-:W-:Y:S01]  /*01a0*/  UMOV UR4, 0x400 ;  /* 0x0000040000047882 */ /* 0x000fe20000000000 */
[----:B------:R-:W-:Y:S01]  /*01b0*/  UMOV UR5, 0x1 ;  /* 0x0000000100057882 */ /* 0x000fe20000000000 */
[----:B------:R-:W-:Y:S02]  /*01c0*/  UMOV UR6, 0x6 ;  /* 0x0000000600067882 */ /* 0x000fe40000000000 */
[----:B------:R-:W-:-:S04]  /*01d0*/  UIADD3 UR6, -UR6, 0x100000, URZ ;  /* 0x0010000006067890 */ /* 0x000fc8000fffe13f */
[----:B------:R-:W-:Y:S02]  /*01e0*/  USHF.L.U32 UR7, UR6, 0xb, URZ ;  /* 0x0000000b06077899 */ /* 0x000fe4000800063f */
[----:B------:R-:W-:Y:S02]  /*01f0*/  USHF.L.U32 UR6, UR6, 0x1, URZ ;  /* 0x0000000106067899 */ /* 0x000fe4000800063f */
[----:B0-----:R-:W-:Y:S02]  /*0200*/  ULEA UR8, UR8, UR4, 0x18 ;  /* 0x0000000408087291 */ /* 0x001fe4000f8ec03f */
[----:B------:R-:W-:-:S04]  /*0210*/  UIADD3 UR4, -UR5, 0x100000, URZ ;  /* 0x0010000005047890 */ /* 0x000fc8000fffe13f */
[----:B------:R-:W-:Y:S02]  /*0220*/  USHF.L.U32 UR5, UR4, 0xb, URZ ;  /* 0x0000000b04057899 */ /* 0x000fe4000800063f */
[----:B------:R-:W-:Y:S01]  /*0230*/  USHF.L.U32 UR4, UR4, 0x1, URZ ;  /* 0x0000000104047899 */ /* 0x000fe2000800063f */
[----:B------:R-:W0:Y:S11]  /*0240*/  FENCE.VIEW.ASYNC.S ;  /* 0x00000000000073c6 */ /* 0x000e360000000000 */
[----:B0-----:R0:W1:Y:S01]  /*0250*/  SYNCS.EXCH.64 URZ, [UR8], UR4 ;  /* 0x00000004083f75b2 */ /* 0x0010620008000100 */
[----:B------:R0:W2:Y:S01]  /*0260*/  SYNCS.EXCH.64 URZ, [UR8+0xe0], UR6 ;  /* 0x0000e006083f75b2 */ /* 0x0000a20008000100 */
[----:B------:R0:W3:Y:S01]  /*0270*/  SYNCS.EXCH.64 URZ, [UR8+0x8], UR4 ;  /* 0x00000804083f75b2 */ /* 0x0000e20008000100 */
[----:B------:R0:W4:Y:S01]  /*0280*/  SYNCS.EXCH.64 URZ, [UR8+0xe8], UR6 ;  /* 0x0000e806083f75b2 */ /* 0x0001220008000100 */
[----:B------:R0:W0:Y:S01]  /*0290*/  SYNCS.EXCH.64 URZ, [UR8+0x10], UR4 ;  /* 0x00001004083f75b2 */ /* 0x0000220008000100 */
        /* <DEDUP_REMOVED lines=51> */
[----:B-1234-:R-:W-:Y:S01]  /*05d0*/  NOP ;  /* 0x0000000000007918 */ /* 0x01efe20000000000 */
.L_x_3:
[----:B0-----:R-:W-:Y:S05]  /*05e0*/  BSYNC B0 ;  /* 0x0000000000007941 */ /* 0x001fea0003800000 */
.L_x_2:
[----:B------:R-:W-:Y:S01]  /*05f0*/  SHF.R.S32.HI R7, RZ, 0x1f, R94 ;  /* 0x0000001fff077819 */ /* 0x000fe2000001145e */
[----:B------:R-:W0:Y:S01]  /*0600*/  SHFL.IDX PT, R0, R0, RZ, 0x1f ;  /* 0x00001fff00007589 */ /* 0x000e2200000e0000 */
[----:B------:R-:W1:Y:S01]  /*0610*/  S2UR UR8, SR_CTAID.X ;  /* 0x00000000000879c3 */ /* 0x000e620000002500 */
[----:B------:R-:W-:Y:S02]  /*0620*/  ELECT P0, URZ, PT ;  /* 0x00000000003f782f */ /* 0x000fe40003800000 */
[----:B------:R-:W-:Y:S01]  /*0630*/  LEA.HI R7, R7, R94, RZ, 0x7 ;  /* 0x0000005e07077211 */ /* 0x000fe200078f38ff */
[----:B------:R-:W2:Y:S01]  /*0640*/  S2R R4, SR_CTAID.Y ;  /* 0x0000000000047919 */ /* 0x000ea20000002600 */
[----:B------:R-:W-:Y:S01]  /*0650*/  SHF.R.S32.HI R10, RZ, 0x1f, R3 ;  /* 0x0000001fff0a7819 */ /* 0x000fe20000011403 */
[----:B------:R-:W-:Y:S01]  /*0660*/  ULDC UR4, c[0x0][0x150] ;  /* 0x0000540000047ab9 */ /* 0x000fe20000000800 */
[----:B------:R-:W-:Y:S01]  /*0670*/  LOP3.LUT R7, R7, 0xffffff80, RZ, 0xc0, !PT ;  /* 0xffffff8007077812 */ /* 0x000fe200078ec0ff */
[----:B------:R-:W-:Y:S01]  /*0680*/  NOP ;  /* 0x0000000000007918 */ /* 0x000fe20000000000 */
[----:B------:R-:W-:Y:S01]  /*0690*/  LEA.HI R10, R10, R3, RZ, 0x2 ;  /* 0x000000030a0a7211 */ /* 0x000fe200078f10ff */
[----:B------:R-:W3:Y:S01]  /*06a0*/  LDC R12, c[0x0][0x144] ;  /* 0x00005100ff0c7b82 */ /* 0x000ee20000000800 */
[----:B------:R-:W-:Y:S01]  /*06b0*/  NOP ;  /* 0x0000000000007918 */ /* 0x000fe20000000000 */
[----:B------:R-:W-:Y:S01]  /*06c0*/  IMAD.IADD R8, R94, 0x1, -R7 ;  /* 0x000000015e087824 */ /* 0x000fe200078e0a07 */
[----:B------:R-:W-:Y:S01]  /*06d0*/  LOP3.LUT R10, R10, 0x3ffffffc, RZ, 0xc0, !PT ;  /* 0x3ffffffc0a0a7812 */ /* 0x000fe200078ec0ff */
[----:B------:R-:W-:Y:S01]  /*06e0*/  IMAD.MOV.U32 R22, RZ, RZ, 0x1 ;  /* 0x00000001ff167424 */ /* 0x000fe200078e00ff */
[----:B------:R-:W-:-:S02]  /*06f0*/  ISETP.NE.AND P3, PT, R5, RZ, PT ;  /* 0x000000ff0500720c */ /* 0x000fc40003f65270 */
[----:B------:R-:W-:Y:S01]  /*0700*/  SHF.R.S32.HI R7, RZ, 0x1f, R8 ;  /* 0x0000001fff077819 */ /* 0x000fe20000011408 */
[----:B------:R-:W-:Y:S01]  /*0710*/  IMAD.IADD R10, R3, 0x1, -R10 ;  /* 0x00000001030a7824 */ /* 0x000fe200078e0a0a */
[----:B------:R-:W4:Y:S02]  /*0720*/  LDC R14, c[0x0][0x140] ;  /* 0x00005000ff0e7b82 */ /* 0x000f240000000800 */
[----:B------:R-:W-:Y:S02]  /*0730*/  LEA.HI R7, R7, R8, RZ, 0x3 ;  /* 0x0000000807077211 */ /* 0x000fe400078f18ff */
[----:B0-----:R-:W-:Y:S02]  /*0740*/  ISETP.NE.OR P0, PT, R0, RZ, !P0 ;  /* 0x000000ff0000720c */ /* 0x001fe40004705670 */
[--C-:B------:R-:W-:Y:S02]  /*0750*/  SHF.R.S32.HI R0, RZ, 0x3, R7.reuse ;  /* 0x00000003ff007819 */ /* 0x100fe40000011407 */
[----:B------:R-:W-:-:S02]  /*0760*/  SHF.R.S32.HI R7, RZ, 0x1f, R7 ;  /* 0x0000001fff077819 */ /* 0x000fc40000011407 */
[----:B-1----:R-:W-:Y:S02]  /*0770*/  I2FP.F32.U32 R9, UR8 ;  /* 0x0000000800097c45 */ /* 0x002fe40008201000 */
[----:B------:R-:W-:-:S03]  /*0780*/  LEA.HI R7, R7, R0, RZ, 0x2 ;  /* 0x0000000007077211 */ /* 0x000fc600078f10ff */
[----:B------:R-:W-:Y:S01]  /*0790*/  FMUL R9, R9, UR4 ;  /* 0x0000000409097c20 */ /* 0x000fe20008400000 */
[----:B------:R-:W-:Y:S01]  /*07a0*/  LOP3.LUT R7, R7, 0xfffffffc, RZ, 0xc0, !PT ;  /* 0xfffffffc07077812 */ /* 0x000fe200078ec0ff */
[----:B------:R-:W-:Y:S01]  /*07b0*/  VOTEU.ALL UP0, P0 ;  /* 0x00000000003f7886 */ /* 0x000fe20000000000 */
[----:B--2---:R-:W-:Y:S01]  /*07c0*/  I2FP.F32.U32 R3, R4 ;  /* 0x0000000400037245 */ /* 0x004fe20000201000 */
[----:B------:R-:W-:Y:S01]  /*07d0*/  ULDC UR4, c[0x0][0x154] ;  /* 0x0000550000047ab9 */ /* 0x000fe20000000800 */
[----:B------:R-:W-:Y:S01]  /*07e0*/  VOTEU.ALL UP1, P0 ;  /* 0x00000000003f7886 */ /* 0x000fe20000020000 */
[----:B------:R-:W0:Y:S01]  /*07f0*/  F2I.U32.TRUNC.NTZ R9, R9 ;  /* 0x0000000900097305 */ /* 0x000e22000020f000 */
[----:B------:R-:W-:Y:S01]  /*0800*/  IMAD.IADD R7, R0, 0x1, -R7 ;  /* 0x0000000100077824 */ /* 0x000fe200078e0a07 */
[----:B------:R-:W1:Y:S01]  /*0810*/  @!UP0 S2UR UR7, SR_CgaCtaId ;  /* 0x00000000000789c3 */ /* 0x000e620000008800 */
[----:B------:R-:W-:Y:S01]  /*0820*/  FMUL R13, R3, UR4 ;  /* 0x00000004030d7c20 */ /* 0x000fe20008400000 */
[----:B------:R-:W-:Y:S01]  /*0830*/  UMOV UR4, 0x20 ;  /* 0x0000002000047882 */ /* 0x000fe20000000000 */
[----:B------:R-:W-:Y:S01]  /*0840*/  IMAD R10, R10, 0x4, R7 ;  /* 0x000000040a0a7824 */ /* 0x000fe200078e0207 */
[----:B------:R-:W-:Y:S01]  /*0850*/  @!UP0 UMOV UR6, 0x400 ;  /* 0x0000040000068882 */ /* 0x000fe20000000000 */
[----:B------:R-:W-:-:S04]  /*0860*/  @!UP0 UIADD3 UR4, -UR4, 0x100000, URZ ;  /* 0x0010000004048890 */ /* 0x000fc8000fffe13f */
[----:B------:R-:W-:Y:S02]  /*0870*/  @!UP0 USHF.L.U32 UR5, UR4, 0xb, URZ ;  /* 0x0000000b04058899 */ /* 0x000fe4000800063f */
[----:B------:R-:W-:Y:S01]  /*0880*/  @!UP0 USHF.L.U32 UR4, UR4, 0x1, URZ ;  /* 0x0000000104048899 */ /* 0x000fe2000800063f */
[----:B----4-:R-:W-:Y:S01]  /*0890*/  ISETP.EQ.U32.AND P2, PT, R14, 0x1, PT ;  /* 0x000000010e00780c */ /* 0x010fe20003f42070 */
[----:B------:R-:W2:Y:S01]  /*08a0*/  F2I.U32.TRUNC.NTZ R13, R13 ;  /* 0x0000000d000d7305 */ /* 0x000ea2000020f000 */
[C---:B------:R-:W-:Y:S01]  /*08b0*/  LEA.HI R0, R10.reuse, R10, RZ, 0x1 ;  /* 0x0000000a0a007211 */ /* 0x040fe200078f08ff */
[----:B------:R-:W4:Y:S01]  /*08c0*/  LDC R7, c[0x0][0x148] ;  /* 0x00005200ff077b82 */ /* 0x000f220000000800 */
[----:B------:R-:W-:Y:S02]  /*08d0*/  IMAD.SHL.U32 R19, R10, 0x4, RZ ;  /* 0x000000040a137824 */ /* 0x000fe400078e00ff */
[----:B------:R-:W-:Y:S01]  /*08e0*/  LOP3.LUT R11, R0, 0xfffffffe, RZ, 0xc0, !PT ;  /* 0xfffffffe000b7812 */ /* 0x000fe200078ec0ff */
[----:B0-----:R-:W-:Y:S01]  /*08f0*/  IMAD.MOV R15, RZ, RZ, -R9 ;  /* 0x000000ffff0f7224 */ /* 0x001fe200078e0a09 */
[----:B------:R-:W-:-:S02]  /*0900*/  SHF.R.S32.HI R9, RZ, 0x1f, R2 ;  /* 0x0000001fff097819 */ /* 0x000fc40000011402 */
[----:B------:R-:W-:Y:S01]  /*0910*/  LOP3.LUT R19, R10, 0xc, R19, 0x78, !PT ;  /* 0x0000000c0a137812 */ /* 0x000fe200078e7813 */
[----:B---3--:R-:W-:Y:S01]  /*0920*/  IMAD R3, R12, R15, UR8 ;  /* 0x000000080c037e24 */ /* 0x008fe2000f8e020f */
[----:B------:R-:W-:Y:S01]  /*0930*/  LEA.HI R9, R9, R2, RZ, 0x2 ;  /* 0x0000000209097211 */ /* 0x000fe200078f10ff */
[----:B------:R-:W-:Y:S02]  /*0940*/  IMAD.IADD R0, R10, 0x1, -R11 ;  /* 0x000000010a007824 */ /* 0x000fe400078e0a0b */
[----:B------:R-:W-:Y:S01]  /*0950*/  VIADD R12, R5, 0xffffffff ;  /* 0xffffffff050c7836 */ /* 0x000fe20000000000 */
[----:B------:R-:W-:Y:S01]  /*0960*/  LOP3.LUT R9, R9, 0xfffffffc, RZ, 0xc0, !PT ;  /* 0xfffffffc09097812 */ /* 0x000fe200078ec0ff */
[----:B--2---:R-:W-:Y:S01]  /*0970*/  IMAD.MOV R24, RZ, RZ, -R13 ;  /* 0x000000ffff187224 */ /* 0x004fe200078e0a0d */
[----:B------:R-:W-:Y:S01]  /*0980*/  ISETP.NE.AND P4, PT, R0, R3, PT ;  /* 0x000000030000720c */ /* 0x000fe20003f85270 */
[----:B-1----:R-:W-:Y:S01]  /*0990*/  @!UP0 ULEA UR6, UR7, UR6, 0x18 ;  /* 0x0000000607068291 */ /* 0x002fe2000f8ec03f */
[----:B------:R-:W-:Y:S01]  /*09a0*/  ISETP.GE.U32.AND P6, PT, R12, 0x2, PT ;  /* 0x000000020c00780c */ /* 0x000fe20003fc6070 */
[----:B------:R-:W-:Y:S01]  /*09b0*/  IMAD.IADD R0, R2, 0x1, -R9 ;  /* 0x0000000102007824 */ /* 0x000fe200078e0a09 */
[----:B------:R-:W-:Y:S01]  /*09c0*/  VOTEU.ALL UP0, P0 ;  /* 0x00000000003f7886 */ /* 0x000fe20000000000 */
[----:B------:R-:W-:-:S02]  /*09d0*/  LOP3.LUT P0, RZ, R8, 0x7, RZ, 0xc0, !PT ;  /* 0x0000000708ff7812 */ /* 0x000fc4000780c0ff */
[----:B------:R-:W-:Y:S02]  /*09e0*/  LOP3.LUT R8, R94, 0x7f, RZ, 0xc0, !PT ;  /* 0x0000007f5e087812 */ /* 0x000fe400078ec0ff */
[C---:B------:R-:W-:Y:S01]  /*09f0*/  ISETP.NE.AND P1, PT, R0.reuse, 0x3, PT ;  /* 0x000000030000780c */ /* 0x040fe20003f25270 */
[----:B----4-:R-:W-:Y:S01]  /*0a00*/  IMAD R9, R7, R24, R4 ;  /* 0x0000001807097224 */ /* 0x010fe200078e0204 */
[C---:B------:R-:W-:Y:S02]  /*0a10*/  ISETP.LT.U32.AND P0, PT, R19.reuse, 0x4, !P0 ;  /* 0x000000041300780c */ /* 0x040fe40004701070 */
[----:B------:R-:W-:Y:S01]  /*0a20*/  @P4 LEA.HI R2, R19, R19, RZ, 0x1 ;  /* 0x0000001313024211 */ /* 0x000fe200078f08ff */
[----:B------:R-:W0:Y:S02]  /*0a30*/  FENCE.VIEW.ASYNC.S ;  /* 0x00000000000073c6 */ /* 0x000e240000000000 */
[----:B0-----:R0:W1:Y:S01]  /*0a40*/  @!UP0 SYNCS.EXCH.64 URZ, [UR6+0x1d0], UR4 ;  /* 0x0001d004063f85b2 */ /* 0x0010620008000100 */
[----:B------:R-:W-:-:S02]  /*0a50*/  ISETP.EQ.OR P1, PT, R0, RZ, !P1 ;  /* 0x000000ff0000720c */ /* 0x000fc40004f22670 */
[----:B------:R-:W-:Y:S02]  /*0a60*/  @P4 SHF.R.S32.HI R2, RZ, 0x1, R2 ;  /* 0x00000001ff024819 */ /* 0x000fe40000011402 */
[----:B------:R-:W-:Y:S02]  /*0a70*/  ISETP.EQ.AND P1, PT, R5, RZ, P1 ;  /* 0x000000ff0500720c */ /* 0x000fe40000f22270 */
[----:B------:R-:W-:Y:S02]  /*0a80*/  @P4 ISETP.NE.AND P5, PT, R2, R9, PT ;  /* 0x000000090200420c */ /* 0x000fe40003fa5270 */
[----:B------:R-:W-:Y:S02]  /*0a90*/  SEL R9, RZ, 0x1, !P0 ;  /* 0x00000001ff097807 */ /* 0x000fe40004000000 */
[----:B------:R-:W-:Y:S02]  /*0aa0*/  @P4 SEL R22, RZ, 0x1, P5 ;  /* 0x00000001ff164807 */ /* 0x000fe40002800000 */
[----:B------:R-:W-:-:S02]  /*0ab0*/  SEL R18, RZ, 0x1, !P1 ;  /* 0x00000001ff127807 */ /* 0x000fc40004800000 */
[----:B------:R-:W-:Y:S01]  /*0ac0*/  LOP3.LUT R22, R22, R9, RZ, 0xc0, !PT ;  /* 0x0000000916167212 */ /* 0x000fe200078ec0ff */
[----:B------:R0:W2:Y:S01]  /*0ad0*/  @!UP1 SYNCS.EXCH.64 URZ, [UR6+0x1d8], UR4 ;  /* 0x0001d804063f95b2 */ /* 0x0000a20008000100 */
[----:B------:R-:W-:Y:S01]  /*0ae0*/  SEL R18, R18, 0x2, P6 ;  /* 0x0000000212127807 */ /* 0x000fe20003000000 */
[----:B------:R-:W-:Y:S01]  /*0af0*/  NOP ;  /* 0x0000000000007918 */ /* 0x000fe20000000000 */
[----:B------:R-:W-:Y:S05]  /*0b00*/  @!P2 BRA `(.L_x_4) ;  /* 0x000000000008a947 */ /* 0x000fea0003800000 */
[----:B-12---:R-:W-:Y:S01]  /*0b10*/  UCGABAR_ARV ;  /* 0x00000000000079c7 */ /* 0x006fe20008000000 */
[----:B------:R-:W-:Y:S05]  /*0b20*/  BRA `(.L_x_5) ;  /* 0x0000000000047947 */ /* 0x000fea0003800000 */
.L_x_4:
[----:B-12---:R-:W-:Y:S01]  /*0b30*/  NOP ;  /* 0x0000000000007918 */ /* 0x006fe20000000000 */
.L_x_5:
[----:B------:R-:W1:Y:S01]  /*0b40*/  LDC R2, c[0x0][0x65c] ;  /* 0x00019700ff027b82 */ /* 0x000e620000000800 */
[----:B------:R-:W-:Y:S02]  /*0b50*/  IMAD.U32 R10, RZ, RZ, UR8 ;  /* 0x00000008ff0a7e24 */ /* 0x000fe4000f8e00ff */
[----:B------:R-:W-:Y:S01]  /*0b60*/  IMAD.MOV.U32 R11, RZ, RZ, RZ ;  /* 0x000000ffff0b7224 */ /* 0x000fe200078e00ff */
[----:B-1----:R-:W-:-:S04]  /*0b70*/  ISETP.NE.AND P1, PT, R2, 0x1, PT ;  /* 0x000000010200780c */ /* 0x002fc80003f25270 */
[----:B------:R-:W-:-:S09]  /*0b80*/  P2R R5, PR, RZ, 0x2 ;  /* 0x00000002ff057803 */ /* 0x000fd20000000000 */
[----:B------:R-:W1:Y:S01]  /*0b90*/  @P1 LDC R17, c[0x0][0x10] ;  /* 0x00000400ff111b82 */ /* 0x000e620000000800 */
[----:B------:R-:W-:Y:S02]  /*0ba0*/  @P1 IMAD.MOV.U32 R5, RZ, RZ, RZ ;  /* 0x000000ffff051224 */ /* 0x000fe400078e00ff */
[----:B------:R-:W-:-:S05]  /*0bb0*/  @P1 IMAD.MOV.U32 R13, RZ, RZ, RZ ;  /* 0x000000ffff0d1224 */ /* 0x000fca00078e00ff */
[----:B------:R-:W2:Y:S01]  /*0bc0*/  @!P1 LDC R9, c[0x0][0xc] ;  /* 0x00000300ff099b82 */ /* 0x000ea20000000800 */
[----:B0-----:R-:W-:Y:S01]  /*0bd0*/  ULDC UR4, c[0x0][0xc] ;  /* 0x0000030000047ab9 */ /* 0x001fe20000000800 */
[----:B------:R-:W-:Y:S01]  /*0be0*/  ULDC UR5, c[0x0][0x10] ;  /* 0x0000040000057ab9 */ /* 0x000fe20000000800 */
[----:B------:R-:W-:Y:S01]  /*0bf0*/  ULDC UR6, c[0x0][0x14] ;  /* 0x0000050000067ab9 */ /* 0x000fe20000000800 */
[----:B------:R-:W-:-:S04]  /*0c00*/  UIMAD.WIDE.U32 UR4, UR4, UR5, URZ ;  /* 0x00000005040472a5 */ /* 0x000fc8000f8e003f */
[----:B------:R-:W-:Y:S02]  /*0c10*/  UIMAD.WIDE.U32 UR36, UR4, UR6, URZ ;  /* 0x00000006042472a5 */ /* 0x000fe4000f8e003f */
[----:B------:R-:W-:-:S04]  /*0c20*/  UIMAD UR42, UR5, UR6, URZ ;  /* 0x00000006052a72a4 */ /* 0x000fc8000f8e023f */
[----:B------:R-:W-:Y:S01]  /*0c30*/  UIADD3 UR42, UR37, UR42, URZ ;  /* 0x0000002a252a7290 */ /* 0x000fe2000fffe03f */
[----:B-1----:R-:W-:-:S04]  /*0c40*/  @P1 IMAD.WIDE.U32 R16, R17, UR8, R4 ;  /* 0x0000000811101c25 */ /* 0x002fc8000f8e0004 */
[----:B------:R-:W-:Y:S02]  /*0c50*/  @P1 IMAD.IADD R17, R17, 0x1, R13 ;  /* 0x0000000111111824 */ /* 0x000fe400078e020d */
[----:B--2---:R-:W-:-:S04]  /*0c60*/  @!P1 IMAD.WIDE.U32 R10, R4, R9, R10 ;  /* 0x00000009040a9225 */ /* 0x004fc800078e000a */
[----:B------:R-:W-:Y:S02]  /*0c70*/  @!P1 IMAD.MOV.U32 R16, RZ, RZ, R10 ;  /* 0x000000ffff109224 */ /* 0x000fe400078e000a */
[----:B------:R-:W-:Y:S01]  /*0c80*/  @!P1 IMAD.MOV.U32 R17, RZ, RZ, R11 ;  /* 0x000000ffff119224 */ /* 0x000fe200078e000b */
[----:B------:R-:W-:Y:S06]  /*0c90*/  @!P2 BRA `(.L_x_6) ;  /* 0x00000000000ca947 */ /* 0x000fec0003800000 */
[----:B------:R-:W-:Y:S01]  /*0ca0*/  UCGABAR_WAIT ;  /* 0x0000000000007dc7 */ /* 0x000fe20008000000 */
[----:B------:R-:W-:Y:S01]  /*0cb0*/  CCTL.IVALL ;  /* 0x00000000ff00798f */ /* 0x000fe20002000000 */
[----:B------:R-:W-:Y:S05]  /*0cc0*/  BRA `(.L_x_7) ;  /* 0x0000000000047947 */ /* 0x000fea0003800000 */
.L_x_6:
[----:B------:R-:W-:Y:S06]  /*0cd0*/  BAR.SYNC.DEFER_BLOCKING 0x0 ;  /* 0x0000000000007b1d */ /* 0x000fec0000010000 */
.L_x_7:
[----:B------:R-:W-:Y:S05]  /*0ce0*/  @!P3 BRA `(.L_x_8) ;  /* 0x0000004c0058b947 */ /* 0x000fea0003800000 */
[----:B------:R-:W-:-:S13]  /*0cf0*/  ISETP.GT.U32.AND P0, PT, R12, 0x1, PT ;  /* 0x000000010c00780c */ /* 0x000fda0003f04070 */
[----:B------:R-:W-:Y:S05]  /*0d00*/  @P0 EXIT ;  /* 0x000000000000094d */ /* 0x000fea0003800000 */
[----:B------:R-:W-:Y:S01]  /*0d10*/  ULDC.64 UR4, c[0x0][0x650] ;  /* 0x0001940000047ab9 */ /* 0x000fe20000000a00 */
[----:B------:R-:W-:Y:S01]  /*0d20*/  PRMT R0, RZ, 0x7610, R0 ;  /* 0x00007610ff007816 */ /* 0x000fe20000000000 */
[----:B------:R-:W-:Y:S01]  /*0d30*/  IMAD.MOV.U32 R99, RZ, RZ, -0x1 ;  /* 0xffffffffff637424 */ /* 0x000fe200078e00ff */
[----:B------:R-:W-:Y:S01]  /*0d40*/  ISETP.GE.U32.AND P0, PT, R16, UR4, PT ;  /* 0x0000000410007c0c */ /* 0x000fe2000bf06070 */
[----:B------:R-:W-:Y:S02]  /*0d50*/  IMAD.MOV.U32 R100, RZ, RZ, -0x1 ;  /* 0xffffffffff647424 */ /* 0x000fe400078e00ff */
[----:B------:R-:W-:Y:S01]  /*0d60*/  IMAD.MOV.U32 R23, RZ, RZ, -0x1 ;  /* 0xffffffffff177424 */ /* 0x000fe200078e00ff */
[----:B------:R-:W-:-:S13]  /*0d70*/  ISETP.GE.U32.AND.EX P0, PT, R17, UR5, PT, P0 ;  /* 0x0000000511007c0c */ /* 0x000fda000bf06100 */
[----:B------:R-:W-:Y:S05]  /*0d80*/  @P0 BRA `(.L_x_9) ;  /* 0x00000004002c0947 */ /* 0x000fea0003800000 */
[----:B------:R-:W0:Y:S01]  /*0d90*/  LDC.64 R26, c[0x0][0x628] ;  /* 0x00018a00ff1a7b82 */ /* 0x000e220000000a00 */
[----:B------:R-:W-:Y:S02]  /*0da0*/  IMAD.MOV.U32 R10, RZ, RZ, R16 ;  /* 0x000000ffff0a7224 */ /* 0x000fe400078e0010 */
[----:B------:R-:W-:-:S05]  /*0db0*/  IMAD.MOV.U32 R11, RZ, RZ, R17 ;  /* 0x000000ffff0b7224 */ /* 0x000fca00078e0011 */
[----:B------:R-:W1:Y:S08]  /*0dc0*/  LDC R0, c[0x0][0x630] ;  /* 0x00018c00ff007b82 */ /* 0x000e700000000800 */
[----:B------:R-:W2:Y:S01]  /*0dd0*/  LDC.64 R28, c[0x0][0x620] ;  /* 0x00018800ff1c7b82 */ /* 0x000ea20000000a00 */
[----:B0-----:R-:W-:-:S04]  /*0de0*/  ISETP.NE.U32.AND P0, PT, R26, RZ, PT ;  /* 0x000000ff1a00720c */ /* 0x001fc80003f05070 */
[----:B------:R-:W-:-:S13]  /*0df0*/  ISETP.NE.AND.EX P0, PT, R27, RZ, PT, P0 ;  /* 0x000000ff1b00720c */ /* 0x000fda0003f05300 */
[----:B-12---:R-:W-:Y:S05]  /*0e00*/  @!P0 BRA `(.L_x_10) ;  /* 0x0000000000288947 */ /* 0x006fea0003800000 */
[----:B------:R-:W0:Y:S02]  /*0e10*/  LDC R9, c[0x0][0x634] ;  /* 0x00018d00ff097b82 */ /* 0x000e240000000800 */
[----:B0-----:R-:W-:-:S05]  /*0e20*/  IADD3 R9, P0, R16, R9, RZ ;  /* 0x0000000910097210 */ /* 0x001fca0007f1e0ff */
[----:B------:R-:W-:-:S04]  /*0e30*/  IMAD.X R21, RZ, RZ, R17, P0 ;  /* 0x000000ffff157224 */ /* 0x000fc800000e0611 */
[----:B------:R-:W-:-:S04]  /*0e40*/  IMAD.WIDE.U32 R10, R21, R26, RZ ;  /* 0x0000001a150a7225 */ /* 0x000fc800078e00ff */
[----:B------:R-:W-:-:S04]  /*0e50*/  IMAD.WIDE.U32 R12, P0, R9, R27, R10 ;  /* 0x0000001b090c7225 */ /* 0x000fc8000780000a */
[----:B------:R-:W-:-:S04]  /*0e60*/  IMAD.WIDE.U32 R10, R9, R26, RZ ;  /* 0x0000001a090a7225 */ /* 0x000fc800078e00ff */
[----:B------:R-:W-:Y:S01]  /*0e70*/  IMAD.X R15, RZ, RZ, RZ, P0 ;  /* 0x000000ffff0f7224 */ /* 0x000fe200000e06ff */
[----:B------:R-:W-:Y:S01]  /*0e80*/  IADD3 RZ, P0, R11, R12, RZ ;  /* 0x0000000c0bff7210 */ /* 0x000fe20007f1e0ff */
[----:B------:R-:W-:-:S04]  /*0e90*/  IMAD.MOV.U32 R14, RZ, RZ, R13 ;  /* 0x000000ffff0e7224 */ /* 0x000fc800078e000d */
[----:B------:R-:W-:-:S08]  /*0ea0*/  IMAD.WIDE.U32.X R10, R21, R27, R14, P0 ;  /* 0x0000001b150a7225 */ /* 0x000fd000000e040e */
.L_x_10:
[----:B------:R-:W0:Y:S01]  /*0eb0*/  LDC.64 R30, c[0x0][0x640] ;  /* 0x00019000ff1e7b82 */ /* 0x000e220000000a00 */
[--C-:B------:R-:W-:Y:S01]  /*0ec0*/  SHF.R.U64 R32, R10, R0, R11.reuse ;  /* 0x000000000a207219 */ /* 0x100fe2000000120b */
[----:B------:R-:W-:Y:S01]  /*0ed0*/  IMAD R24, R7, R24, R4 ;  /* 0x0000001807187224 */ /* 0x000fe200078e0204 */
[----:B------:R-:W-:Y:S01]  /*0ee0*/  SHF.R.U32.HI R0, RZ, R0, R11 ;  /* 0x00000000ff007219 */ /* 0x000fe2000001160b */
[----:B------:R-:W-:Y:S01]  /*0ef0*/  IMAD.MOV.U32 R25, RZ, RZ, 0x1 ;  /* 0x00000001ff197424 */ /* 0x000fe200078e00ff */
[----:B------:R-:W-:-:S03]  /*0f00*/  IADD3 R5, P0, RZ, -R32, RZ ;  /* 0x80000020ff057210 */ /* 0x000fc60007f1e0ff */
[----:B------:R-:W1:Y:S02]  /*0f10*/  LDC R12, c[0x0][0x618] ;  /* 0x00018600ff0c7b82 */ /* 0x000e640000000800 */
[----:B------:R-:W-:Y:S02]  /*0f20*/  IMAD.X R9, RZ, RZ, ~R0, P0 ;  /* 0x000000ffff097224 */ /* 0x000fe400000e0e00 */
[----:B------:R-:W-:-:S04]  /*0f30*/  IMAD.WIDE.U32 R10, R5, R28, R16 ;  /* 0x0000001c050a7225 */ /* 0x000fc800078e0010 */
[----:B------:R-:W2:Y:S01]  /*0f40*/  LDC R20, c[0x0][0x608] ;  /* 0x00018200ff147b82 */ /* 0x000ea20000000800 */
[----:B------:R-:W-:Y:S02]  /*0f50*/  IMAD R0, R9, R28, RZ ;  /* 0x0000001c09007224 */ /* 0x000fe400078e02ff */
[----:B------:R-:W-:Y:S02]  /*0f60*/  IMAD.MOV.U32 R9, RZ, RZ, -0x1 ;  /* 0xffffffffff097424 */ /* 0x000fe400078e00ff */
[----:B------:R-:W-:-:S03]  /*0f70*/  IMAD R5, R5, R29, R0 ;  /* 0x0000001d05057224 */ /* 0x000fc600078e0200 */
[----:B------:R-:W3:Y:S01]  /*0f80*/  LDC R26, c[0x0][0x658] ;  /* 0x00019600ff1a7b82 */ /* 0x000ee20000000800 */
[----:B------:R-:W-:Y:S01]  /*0f90*/  IMAD.IADD R5, R11, 0x1, R5 ;  /* 0x000000010b057824 */ /* 0x000fe200078e0205 */
[----:B0-----:R-:W-:-:S04]  /*0fa0*/  ISETP.NE.U32.AND P0, PT, R30, RZ, PT ;  /* 0x000000ff1e00720c */ /* 0x001fc80003f05070 */
[----:B------:R-:W-:Y:S02]  /*0fb0*/  ISETP.NE.AND.EX P0, PT, R31, RZ, PT, P0 ;  /* 0x000000ff1f00720c */ /* 0x000fe40003f05300 */
[----:B------:R-:W0:Y:S01]  /*0fc0*/  LDC R21, c[0x0][0x600] ;  /* 0x00018000ff157b82 */ /* 0x000e220000000800 */
[-CC-:B-1----:R-:W-:Y:S02]  /*0fd0*/  SHF.R.U64 R14, R10, R12.reuse, R5.reuse ;  /* 0x0000000c0a0e7219 */ /* 0x182fe40000001205 */
[----:B------:R-:W-:-:S05]  /*0fe0*/  SHF.R.U32.HI R5, RZ, R12, R5 ;  /* 0x0000000cff057219 */ /* 0x000fca0000011605 */
[----:B------:R-:W1:Y:S01]  /*0ff0*/  LDC R23, c[0x0][0x648] ;  /* 0x00019200ff177b82 */ /* 0x000e620000000800 */
[-CC-:B--2---:R-:W-:Y:S02]  /*1000*/  SHF.R.U64 R34, R14, R20.reuse, R5.reuse ;  /* 0x000000140e227219 */ /* 0x184fe40000001205 */
[----:B------:R-:W-:-:S05]  /*1010*/  SHF.R.U32.HI R5, RZ, R20, R5 ;  /* 0x00000014ff057219 */ /* 0x000fca0000011605 */
[----:B------:R-:W2:Y:S01]  /*1020*/  LDC R28, c[0x0][0x638] ;  /* 0x00018e00ff1c7b82 */ /* 0x000ea20000000800 */
[-CC-:B---3--:R-:W-:Y:S02]  /*1030*/  SHF.R.U64 R20, R34, R26.reuse, R5.reuse ;  /* 0x0000001a22147219 */ /* 0x188fe40000001205 */
[-C--:B------:R-:W-:Y:S02]  /*1040*/  SHF.L.U32 R0, R9, R26.reuse, RZ ;  /* 0x0000001a09007219 */ /* 0x080fe400000006ff */
[----:B------:R-:W-:Y:S01]  /*1050*/  SHF.R.U32.HI R5, RZ, R26, R5 ;  /* 0x0000001aff057219 */ /* 0x000fe20000011605 */
[----:B------:R-:W-:Y:S01]  /*1060*/  IMAD.MOV.U32 R4, RZ, RZ, R20 ;  /* 0x000000ffff047224 */ /* 0x000fe200078e0014 */
[----:B------:R-:W-:Y:S01]  /*1070*/  LOP3.LUT R7, RZ, R0, RZ, 0x33, !PT ;  /* 0x00000000ff077212 */ /* 0x000fe200078e33ff */
[----:B------:R-:W3:Y:S01]  /*1080*/  LDC R27, c[0x0][0x610] ;  /* 0x00018400ff1b7b82 */ /* 0x000ee20000000800 */
[----:B------:R-:W-:Y:S05]  /*1090*/  @!P0 BRA `(.L_x_11) ;  /* 0x0000000000288947 */ /* 0x000fea0003800000 */
[----:B------:R-:W4:Y:S02]  /*10a0*/  LDC R9, c[0x0][0x64c] ;  /* 0x00019300ff097b82 */ /* 0x000f240000000800 */
[----:B----4-:R-:W-:-:S05]  /*10b0*/  IADD3 R9, P0, R20, R9, RZ ;  /* 0x0000000914097210 */ /* 0x010fca0007f1e0ff */
        /* <DEDUP_REMOVED lines=8> */
.L_x_11:
[----:B-1----:R-:W-:Y:S01]  /*1140*/  SHF.R.U64 R4, R4, R23, R5 ;  /* 0x0000001704047219 */ /* 0x002fe20000001205 */
[----:B0-----:R-:W-:Y:S01]  /*1150*/  VIADD R5, R21, 0xffffffff ;  /* 0xffffffff15057836 */ /* 0x001fe20000000000 */
[----:B------:R-:W-:Y:S01]  /*1160*/  SHF.L.U32 R0, R25, R26, RZ ;  /* 0x0000001a19007219 */ /* 0x000fe200000006ff */
[----:B------:R-:W-:Y:S01]  /*1170*/  IMAD.MOV.U32 R23, RZ, RZ, R32 ;  /* 0x000000ffff177224 */ /* 0x000fe200078e0020 */
[----:B------:R-:W-:Y:S01]  /*1180*/  LOP3.LUT R7, R34, R7, RZ, 0xc0, !PT ;  /* 0x0000000722077212 */ /* 0x000fe200078ec0ff */
[----:B------:R-:W-:Y:S01]  /*1190*/  IMAD.MOV R9, RZ, RZ, -R4 ;  /* 0x000000ffff097224 */ /* 0x000fe200078e0a04 */
[----:B------:R-:W-:Y:S02]  /*11a0*/  SEL R3, R3, R24, !P1 ;  /* 0x0000001803037207 */ /* 0x000fe40004800000 */
[----:B------:R-:W-:Y:S01]  /*11b0*/  LOP3.LUT R5, R14, R5, RZ, 0xc0, !PT ;  /* 0x000000050e057212 */ /* 0x000fe200078ec0ff */
[----:B------:R-:W-:Y:S02]  /*11c0*/  IMAD R4, R0, R4, R7 ;  /* 0x0000000400047224 */ /* 0x000fe400078e0207 */
[----:B--2---:R-:W-:-:S02]  /*11d0*/  IMAD R0, R9, R28, R20 ;  /* 0x0000001c09007224 */ /* 0x004fc400078e0214 */
[----:B---3--:R-:W-:Y:S02]  /*11e0*/  IMAD R3, R4, R27, R3 ;  /* 0x0000001b04037224 */ /* 0x008fe400078e0203 */
[----:B------:R-:W-:Y:S02]  /*11f0*/  IMAD.MOV.U32 R7, RZ, RZ, 0x1 ;  /* 0x00000001ff077424 */ /* 0x000fe400078e00ff */
[----:B------:R-:W-:-:S03]  /*1200*/  IMAD R4, R0, R21, R5 ;  /* 0x0000001500047224 */ /* 0x000fc600078e0205 */
[----:B------:R-:W-:Y:S02]  /*1210*/  PRMT R0, R7, 0x7610, R0 ;  /* 0x0000761007007816 */ /* 0x000fe40000000000 */
[----:B------:R-:W-:Y:S02]  /*1220*/  SEL R100, R4, R3, !P1 ;  /* 0x0000000304647207 */ /* 0x000fe40004800000 */
[----:B------:R-:W-:-:S07]  /*1230*/  SEL R99, R3, R4, !P1 ;  /* 0x0000000403637207 */ /* 0x000fce0004800000 */
.L_x_9:
[----:B------:R-:W-:-:S08]  /*1240*/  NOP ;  /* 0x0000000000007918 */ /* 0x000fd00000000000 */
[----:B------:R-:W0:Y:S02]  /*1250*/  USETMAXREG.TRY_ALLOC.CTAPOOL UP0, 0xe8 ;  /* 0x000000e8000079c8 */ /* 0x000e240008000600 */
[----:B0-----:R-:W-:-:S13]  /*1260*/  PLOP3.LUT P0, PT, PT, PT, UP0, 0x80, 0x0 ;  /* 0x000000000000781c */ /* 0x001fda0003f0f008 */
[----:B------:R-:W-:Y:S05]  /*1270*/  @!P0 BRA `(.L_x_9) ;  /* 0xfffffffc00f08947 */ /* 0x000fea000383ffff */
[----:B------:R-:W-:Y:S01]  /*1280*/  ULDC.64 UR4, c[0x0][0x598] ;  /* 0x0001660000047ab9 */ /* 0x000fe20000000a00 */
[----:B------:R-:W-:Y:S01]  /*1290*/  ULDC.64 UR38, c[0x0][0x208] ;  /* 0x0000820000267ab9 */ /* 0x000fe20000000a00 */
[----:B------:R-:W-:-:S04]  /*12a0*/  ISETP.NE.U32.AND P0, PT, RZ, UR4, PT ;  /* 0x00000004ff007c0c */ /* 0x000fc8000bf05070 */
[----:B------:R-:W-:-:S13]  /*12b0*/  ISETP.NE.AND.EX P0, PT, RZ, UR5, PT, P0 ;  /* 0x00000005ff007c0c */ /* 0x000fda000bf05300 */
[----:B------:R-:W-:Y:S05]  /*12c0*/  @!P0 BRA `(.L_x_12) ;  /* 0x00000000001c8947 */ /* 0x000fea0003800000 */
[----:B------:R-:W0:Y:S02]  /*12d0*/  LDC.64 R4, c[0x0][0x598] ;  /* 0x00016600ff047b82 */ /* 0x000e240000000a00 */
[----:B0-----:R-:W2:Y:S02]  /*12e0*/  LDG.E.64 R4, desc[UR38][R4.64] ;  /* 0x0000002604047981 */ /* 0x001ea4000c1e1b00 */
[----:B--2---:R-:W-:-:S04]  /*12f0*/  ISETP.NE.U32.AND P0, PT, R4, RZ, PT ;  /* 0x000000ff0400720c */ /* 0x004fc80003f05070 */
[----:B------:R-:W-:-:S13]  /*1300*/  ISETP.NE.AND.EX P0, PT, R5, RZ, PT, P0 ;  /* 0x000000ff0500720c */ /* 0x000fda0003f05300 */
[----:B------:R-:W-:Y:S05]  /*1310*/  @!P0 BRA `(.L_x_12) ;  /* 0x0000000000088947 */ /* 0x000fea0003800000 */
[----:B------:R0:W5:Y:S01]  /*1320*/  LD.E R90, desc[UR38][R4.64] ;  /* 0x00000026045a7980 */ /* 0x000162000c101900 */
[----:B------:R-:W-:Y:S05]  /*1330*/  BRA `(.L_x_13) ;  /* 0x0000000000247947 */ /* 0x000fea0003800000 */
.L_x_12:
[----:B------:R-:W-:Y:S02]  /*1340*/  ULDC.64 UR4, c[0x0][0x588] ;  /* 0x0001620000047ab9 */ /* 0x000fe40000000a00 */
[----:B------:R-:W-:-:S04]  /*1350*/  ISETP.NE.U32.AND P0, PT, RZ, UR4, PT ;  /* 0x00000004ff007c0c */ /* 0x000fc8000bf05070 */
[----:B------:R-:W-:-:S13]  /*1360*/  ISETP.NE.AND.EX P0, PT, RZ, UR5, PT, P0 ;  /* 0x00000005ff007c0c */ /* 0x000fda000bf05300 */
[----:B------:R-:W-:Y:S05]  /*1370*/  @!P0 BRA `(.L_x_14) ;  /* 0x00000000000c8947 */ /* 0x000fea0003800000 */
[----:B------:R-:W0:Y:S02]  /*1380*/  LDC.64 R90, c[0x0][0x588] ;  /* 0x00016200ff5a7b82 */ /* 0x000e240000000a00 */
[----:B0-----:R1:W5:Y:S01]  /*1390*/  LDG.E R90, desc[UR38][R90.64] ;  /* 0x000000265a5a7981 */ /* 0x001362000c1e1900 */
[----:B------:R-:W-:Y:S05]  /*13a0*/  BRA `(.L_x_13) ;  /* 0x0000000000087947 */ /* 0x000fea0003800000 */
.L_x_14:
[----:B------:R-:W-:Y:S02]  /*13b0*/  ULDC UR4, c[0x0][0x580] ;  /* 0x0001600000047ab9 */ /* 0x000fe40000000800 */
[----:B------:R-:W-:-:S07]  /*13c0*/  IMAD.U32 R90, RZ, RZ, UR4 ;  /* 0x00000004ff5a7e24 */ /* 0x000fce000f8e00ff */
.L_x_13:
[----:B------:R-:W-:Y:S02]  /*13d0*/  ULDC.64 UR4, c[0x0][0x5a0] ;  /* 0x0001680000047ab9 */ /* 0x000fe40000000a00 */
[----:B------:R-:W-:-:S04]  /*13e0*/  ISETP.NE.U32.AND P0, PT, RZ, UR4, PT ;  /* 0x00000004ff007c0c */ /* 0x000fc8000bf05070 */
[----:B------:R-:W-:-:S13]  /*13f0*/  ISETP.NE.AND.EX P0, PT, RZ, UR5, PT, P0 ;  /* 0x00000005ff007c0c */ /* 0x000fda000bf05300 */
[----:B------:R-:W-:Y:S05]  /*1400*/  @!P0 BRA `(.L_x_15) ;  /* 0x00000000001c8947 */ /* 0x000fea0003800000 */
[----:B0-----:R-:W0:Y:S02]  /*1410*/  LDC.64 R4, c[0x0][0x5a0] ;  /* 0x00016800ff047b82 */ /* 0x001e240000000a00 */
[----:B0-----:R-:W2:Y:S02]  /*1420*/  LDG.E.64 R4, desc[UR38][R4.64] ;  /* 0x0000002604047981 */ /* 0x001ea4000c1e1b00 */
[----:B--2---:R-:W-:-:S04]  /*1430*/  ISETP.NE.U32.AND P0, PT, R4, RZ, PT ;  /* 0x000000ff0400720c */ /* 0x004fc80003f05070 */
[----:B------:R-:W-:-:S13]  /*1440*/  ISETP.NE.AND.EX P0, PT, R5, RZ, PT, P0 ;  /* 0x000000ff0500720c */ /* 0x000fda0003f05300 */
[----:B------:R-:W-:Y:S05]  /*1450*/  @!P0 BRA `(.L_x_15) ;  /* 0x0000000000088947 */ /* 0x000fea0003800000 */
[----:B-1----:R0:W5:Y:S01]  /*1460*/  LD.E R91, desc[UR38][R4.64] ;  /* 0x00000026045b7980 */ /* 0x002162000c101900 */
[----:B------:R-:W-:Y:S05]  /*1470*/  BRA `(.L_x_16) ;  /* 0x0000000000247947 */ /* 0x000fea0003800000 */
.L_x_15:
[----:B------:R-:W-:Y:S02]  /*1480*/  ULDC.64 UR4, c[0x0][0x590] ;  /* 0x0001640000047ab9 */ /* 0x000fe40000000a00 */
[----:B------:R-:W-:-:S04]  /*1490*/  ISETP.NE.U32.AND P0, PT, RZ, UR4, PT ;  /* 0x00000004ff007c0c */ /* 0x000fc8000bf05070 */
[----:B------:R-:W-:-:S13]  /*14a0*/  ISETP.NE.AND.EX P0, PT, RZ, UR5, PT, P0 ;  /* 0x00000005ff007c0c */ /* 0x000fda000bf05300 */
[----:B------:R-:W-:Y:S05]  /*14b0*/  @!P0 BRA `(.L_x_17) ;  /* 0x00000000000c8947 */ /* 0x000fea0003800000 */
[----:B0-----:R-:W1:Y:S02]  /*14c0*/  LDC.64 R4, c[0x0][0x590] ;  /* 0x00016400ff047b82 */ /* 0x001e640000000a00 */
[----:B-1----:R1:W5:Y:S01]  /*14d0*/  LDG.E R91, desc[UR38][R4.64] ;  /* 0x00000026045b7981 */ /* 0x002362000c1e1900 */
[----:B------:R-:W-:Y:S05]  /*14e0*/  BRA `(.L_x_16) ;  /* 0x0000000000087947 */ /* 0x000fea0003800000 */
.L_x_17:
[----:B------:R-:W-:Y:S02]  /*14f0*/  ULDC UR4, c[0x0][0x584] ;  /* 0x0001610000047ab9 */ /* 0x000fe40000000800 */
[----:B-1----:R-:W-:-:S07]  /*1500*/  IMAD.U32 R91, RZ, RZ, UR4 ;  /* 0x00000004ff5b7e24 */ /* 0x002fce000f8e00ff */
.L_x_16:
[----:B------:R-:W-:-:S13]  /*1510*/  LOP3.LUT P0, RZ, R0, 0xff, RZ, 0xc0, !PT ;  /* 0x000000ff00ff7812 */ /* 0x000fda000780c0ff */
[----:B------:R-:W-:Y:S05]  /*1520*/  @!P0 EXIT ;  /* 0x000000000000894d */ /* 0x000fea0003800000 */
[----:B------:R-:W2:Y:S01]  /*1530*/  LDC R93, c[0x0][0x658] ;  /* 0x00019600ff5d7b82 */ /* 0x000ea20000000800 */
[----:B------:R-:W-:Y:S01]  /*1540*/  ULDC.64 UR6, c[0x0][0x288] ;  /* 0x0000a20000067ab9 */ /* 0x000fe20000000a00 */
[----:B------:R-:W-:Y:S01]  /*1550*/  LOP3.LUT R6, R6, 0x1, RZ, 0xc0, !PT ;  /* 0x0000000106067812 */ /* 0x000fe200078ec0ff */
[----:B------:R-:W-:Y:S01]  /*1560*/  UIADD3 UR4, UR7, 0x1f, URZ ;  /* 0x0000001f07047890 */ /* 0x000fe2000fffe03f */
[----:B------:R-:W-:Y:S01]  /*1570*/  SHF.R.U32.HI R0, RZ, 0x2, R94 ;  /* 0x00000002ff007819 */ /* 0x000fe2000001165e */
[----:B------:R-:W-:Y:S01]  /*1580*/  IMAD.U32 R3, RZ, RZ, UR6 ;  /* 0x00000006ff037e24 */ /* 0x000fe2000f8e00ff */
[----:B------:R-:W-:Y:S01]  /*1590*/  SHF.R.U32.HI R8, RZ, 0x1, R8 ;  /* 0x00000001ff087819 */ /* 0x000fe20000011608 */
[----:B------:R-:W-:Y:S01]  /*15a0*/  USHF.R.S32.HI UR5, URZ, 0x1f, UR4 ;  /* 0x0000001f3f057899 */ /* 0x000fe20008011404 */
[----:B------:R-:W-:Y:S01]  /*15b0*/  LOP3.LUT R92, R94, 0x3, RZ, 0xc0, !PT ;  /* 0x000000035e5c7812 */ /* 0x000fe200078ec0ff */
[----:B01----:R-:W-:Y:S01]  /*15c0*/  IMAD.SHL.U32 R5, R6, 0x40, RZ ;  /* 0x0000004006057824 */ /* 0x003fe200078e00ff */
[----:B------:R-:W-:Y:S01]  /*15d0*/  LOP3.LUT R0, R0, 0x7, RZ, 0xc0, !PT ;  /* 0x0000000700007812 */ /* 0x000fe200078ec0ff */
[----:B------:R-:W-:Y:S01]  /*15e0*/  ULEA.HI UR5, UR5, UR4, URZ, 0x5 ;  /* 0x0000000405057291 */ /* 0x000fe2000f8f283f */
[----:B------:R-:W-:Y:S01]  /*15f0*/  LOP3.LUT R89, R8, 0x30, RZ, 0xc0, !PT ;  /* 0x0000003008597812 */ /* 0x000fe200078ec0ff */
[----:B------:R-:W-:Y:S01]  /*1600*/  IMAD R92, R92, -0x2, R3 ;  /* 0xfffffffe5c5c7824 */ /* 0x000fe200078e0203 */
[--C-:B------:R-:W-:Y:S01]  /*1610*/  LOP3.LUT R88, R5, 0x40, R0.reuse, 0xe2, !PT ;  /* 0x0000004005587812 */ /* 0x100fe200078ee200 */
[----:B------:R-:W-:Y:S01]  /*1620*/  USHF.R.S32.HI UR43, URZ, 0x5, UR5 ;  /* 0x000000053f2b7899 */ /* 0x000fe20008011405 */
[-C--:B------:R-:W-:Y:S01]  /*1630*/  IADD3 R3, RZ, -R89.reuse, -R0 ;  /* 0x80000059ff037210 */ /* 0x080fe20007ffe800 */
[----:B------:R-:W-:Y:S01]  /*1640*/  IMAD.MOV.U32 R0, RZ, RZ, -0x1 ;  /* 0xffffffffff007424 */ /* 0x000fe200078e00ff */
[----:B------:R-:W-:Y:S01]  /*1650*/  LOP3.LUT R95, R94, 0x80, RZ, 0xc0, !PT ;  /* 0x000000805e5f7812 */ /* 0x000fe200078ec0ff */
[----:B------:R-:W-:Y:S01]  /*1660*/  UISETP.LT.AND UP0, UPT, UR43, 0x1, UPT ;  /* 0x000000012b00788c */ /* 0x000fe2000bf01270 */
[----:B------:R-:W-:Y:S01]  /*1670*/  IMAD.MOV.U32 R4, RZ, RZ, 0x1 ;  /* 0x00000001ff047424 */ /* 0x000fe200078e00ff */
[----:B------:R-:W-:Y:S01]  /*1680*/  ULDC UR4, c[0x0][0x284] ;  /* 0x0000a10000047ab9 */ /* 0x000fe20000000800 */
[----:B------:R-:W-:Y:S01]  /*1690*/  IMAD R3, R6, -0x40, R3 ;  /* 0xffffffc006037824 */ /* 0x000fe200078e0203 */
[----:B------:R-:W-:Y:S01]  /*16a0*/  LOP3.LUT R88, R88, R89, RZ, 0xfc, !PT ;  /* 0x0000005958587212 */ /* 0x000fe200078efcff */
[----:B------:R-:W-:Y:S01]  /*16b0*/  USEL UR44, UR43, 0x1, UP0 ;  /* 0x000000012b2c7887 */ /* 0x000fe20008000000 */
[-C--:B--2---:R-:W-:Y:S01]  /*16c0*/  SHF.L.U32 R0, R0, R93.reuse, RZ ;  /* 0x0000005d00007219 */ /* 0x084fe200000006ff */
[----:B------:R-:W-:Y:S01]  /*16d0*/  IMAD.SHL.U32 R94, R94, 0x2, RZ ;  /* 0x000000025e5e7824 */ /* 0x000fe200078e00ff */
[----:B------:R-:W-:Y:S01]  /*16e0*/  SHF.L.U32 R93, R4, R93, RZ ;  /* 0x0000005d045d7219 */ /* 0x000fe200000006ff */
[----:B------:R-:W-:Y:S01]  /*16f0*/  VIADD R97, R3, UR4 ;  /* 0x0000000403617c36 */ /* 0x000fe20008000000 */
[----:B------:R-:W-:Y:S01]  /*1700*/  SHF.R.U32.HI R95, RZ, 0x7, R95 ;  /* 0x00000007ff5f7819 */ /* 0x000fe2000001165f */
[----:B------:R-:W-:Y:S01]  /*1710*/  IMAD.MOV.U32 R89, RZ, RZ, RZ ;  /* 0x000000ffff597224 */ /* 0x000fe200078e00ff */
[----:B------:R-:W-:Y:S01]  /*1720*/  LOP3.LUT R96, RZ, R0, RZ, 0x33, !PT ;  /* 0x00000000ff607212 */ /* 0x000fe200078e33ff */
[----:B------:R-:W-:Y:S01]  /*1730*/  UIADD3 UR44, UR43, -UR44, URZ ;  /* 0x8000002c2b2c7290 */ /* 0x000fe2000fffe03f */
[----:B------:R-:W-:Y:S01]  /*1740*/  UMOV UR40, URZ ;  /* 0x0000003f00287c82 */ /* 0x000fe20008000000 */
[----:B------:R-:W-:-:S10]  /*1750*/  UMOV UR41, URZ ;  /* 0x0000003f00297c82 */ /* 0x000fd40008000000 */
.L_x_167:
[----:B0-----:R-:W0:Y:S01]  /*1760*/  SHFL.IDX PT, R0, R95, RZ, 0x1f ;  /* 0x00001fff5f007589 */ /* 0x001e2200000e0000 */
[----:B-1----:R-:W1:Y:S01]  /*1770*/  S2UR UR7, SR_CgaCtaId ;  /* 0x00000000000779c3 */ /* 0x002e620000008800 */
[----:B------:R-:W-:Y:S01]  /*1780*/  UMOV UR6, 0x400 ;  /* 0x0000040000067882 */ /* 0x000fe20000000000 */
[----:B0-----:R-:W-:Y:S01]  /*1790*/  R2UR UR4, R0 ;  /* 0x00000000000472ca */ /* 0x001fe200000e0000 */
[----:B-1----:R-:W-:-:S12]  /*17a0*/  ULEA UR6, UR7, UR6, 0x18 ;  /* 0x0000000607067291 */ /* 0x002fd8000f8ec03f */
[----:B------:R-:W-:-:S04]  /*17b0*/  ULEA.HI UR5, UR4, UR4, URZ, 0x1 ;  /* 0x0000000404057291 */ /* 0x000fc8000f8f083f */
[----:B------:R-:W-:-:S04]  /*17c0*/  ULOP3.LUT UR5, UR5, 0x1ffffe, URZ, 0xc0, !UPT ;  /* 0x001ffffe05057892 */ /* 0x000fc8000f8ec03f */
[----:B------:R-:W-:-:S03]  /*17d0*/  UIADD3 UR5, UR4, -UR5, URZ ;  /* 0x8000000504057290 */ /* 0x000fc6000fffe03f */
[----:B------:R-:W-:Y:S01]  /*17e0*/  ULDC UR4, c[0x0][0x28c] ;  /* 0x0000a30000047ab9 */ /* 0x000fe20000000800 */
[----:B------:R-:W-:Y:S01]  /*17f0*/  ULEA UR5, UR5, UR6, 0xb ;  /* 0x0000000605057291 */ /* 0x000fe2000f8e583f */
[----:B------:R-:W-:-:S03]  /*1800*/  ISETP.LT.AND P0, PT, RZ, UR4, PT ;  /* 0x00000004ff007c0c */ /* 0x000fc6000bf01270 */
[----:B------:R-:W-:-:S04]  /*1810*/  UIADD3 UR5, UR5, 0x280, URZ ;  /* 0x0000028005057890 */ /* 0x000fc8000fffe03f */
[----:B------:R-:W-:-:S04]  /*1820*/  USHF.R.U32.HI UR5, URZ, 0x4, UR5 ;  /* 0x000000043f057899 */ /* 0x000fc80008011605 */
[----:B------:R-:W-:-:S04]  /*1830*/  ULOP3.LUT UR5, UR5, 0x3fff, URZ, 0xc0, !UPT ;  /* 0x00003fff05057892 */ /* 0x000fc8000f8ec03f */
[----:B------:R-:W-:Y:S01]  /*1840*/  ULOP3.LUT UR45, UR5, 0x10000, URZ, 0xfc, !UPT ;  /* 0x00010000052d7892 */ /* 0x000fe2000f8efc3f */
[----:B----4-:R-:W-:Y:S11]  /*1850*/  @P0 BRA `(.L_x_18) ;  /* 0x0000000000400947 */ /* 0x010ff60003800000 */
[----:B------:R-:W-:Y:S01]  /*1860*/  MOV R0, 0x0 ;  /* 0x0000000000007802 */ /* 0x000fe20000000f00 */
[----:B------:R-:W-:Y:S01]  /*1870*/  ULDC.64 UR4, c[0x4][0x68] ;  /* 0x01001a0000047ab9 */ /* 0x000fe20000000a00 */
[----:B------:R-:W-:Y:S01]  /*1880*/  ULDC.64 UR6, c[0x4][0x8] ;  /* 0x0100020000067ab9 */ /* 0x000fe20000000a00 */
[----:B------:R-:W-:Y:S01]  /*1890*/  IMAD.U32 R4, RZ, RZ, UR4 ;  /* 0x00000004ff047e24 */ /* 0x000fe2000f8e00ff */
[----:B------:R0:W1:Y:S01]  /*18a0*/  LDC.64 R14, c[0x4][R0] ;  /* 0x01000000000e7b82 */ /* 0x0000620000000a00 */
[----:B------:R-:W-:Y:S01]  /*18b0*/  IMAD.U32 R5, RZ, RZ, UR5 ;  /* 0x00000005ff057e24 */ /* 0x000fe2000f8e00ff */
[----:B------:R-:W-:Y:S01]  /*18c0*/  ULDC.64 UR4, c[0x4][0x70] ;  /* 0x01001c0000047ab9 */ /* 0x000fe20000000a00 */
[----:B------:R-:W-:Y:S02]  /*18d0*/  IMAD.U32 R10, RZ, RZ, UR6 ;  /* 0x00000006ff0a7e24 */ /* 0x000fe4000f8e00ff */
[----:B------:R-:W-:Y:S02]  /*18e0*/  IMAD.U32 R6, RZ, RZ, UR4 ;  /* 0x00000004ff067e24 */ /* 0x000fe4000f8e00ff */
[----:B------:R-:W-:-:S02]  /*18f0*/  IMAD.U32 R7, RZ, RZ, UR5 ;  /* 0x00000005ff077e24 */ /* 0x000fc4000f8e00ff */
[----:B------:R-:W-:Y:S02]  /*1900*/  IMAD.U32 R11, RZ, RZ, UR7 ;  /* 0x00000007ff0b7e24 */ /* 0x000fe4000f8e00ff */
[----:B------:R-:W-:Y:S02]  /*1910*/  IMAD.MOV.U32 R8, RZ, RZ, 0x1e1 ;  /* 0x000001e1ff087424 */ /* 0x000fe400078e00ff */
[----:B------:R-:W-:Y:S02]  /*1920*/  IMAD.MOV.U32 R12, RZ, RZ, 0x1 ;  /* 0x00000001ff0c7424 */ /* 0x000fe400078e00ff */
[----:B0-----:R-:W-:-:S07]  /*1930*/  IMAD.MOV.U32 R13, RZ, RZ, RZ ;  /* 0x000000ffff0d7224 */ /* 0x001fce00078e00ff */
[----:B------:R-:W-:-:S07]  /*1940*/  LEPC R20, `(.L_x_18) ;  /* 0x000000001014794e */ /* 0x000fce0000000000 */
[----:B-1---5:R-:W-:Y:S05]  /*1950*/  CALL.ABS.NOINC R14 ;  /* 0x000000000e007343 */ /* 0x022fea0003c00000 */
.L_x_18:
[----:B------:R-:W-:-:S04]  /*1960*/  LOP3.LUT R0, R18, 0x1, RZ, 0xfc, !PT ;  /* 0x0000000112007812 */ /* 0x000fc800078efcff */
[----:B------:R-:W-:-:S13]  /*1970*/  ISETP.NE.AND P0, PT, R0, 0x3, PT ;  /* 0x000000030000780c */ /* 0x000fda0003f05270 */
[----:B------:R-:W-:Y:S05]  /*1980*/  @!P0 BRA `(.L_x_19) ;  /* 0x0000000000048947 */ /* 0x000fea0003800000 */
[----:B------:R-:W-:Y:S01]  /*1990*/  BPT.TRAP 0x1 ;  /* 0x000000040000795c */ /* 0x000fe20000300000 */
.L_x_19:
[----:B------:R-:W0:Y:S01]  /*19a0*/  S2UR UR5, SR_CgaCtaId ;  /* 0x00000000000579c3 */ /* 0x000e220000008800 */
[----:B------:R-:W-:Y:S01]  /*19b0*/  UMOV UR4, 0x400 ;  /* 0x0000040000047882 */ /* 0x000fe20000000000 */
[----:B------:R-:W-:Y:S02]  /*19c0*/  IMAD.U32 R0, RZ, RZ, UR40 ;  /* 0x00000028ff007e24 */ /* 0x000fe4000f8e00ff */
[----:B------:R-:W-:-:S03]  /*19d0*/  IMAD.U32 R3, RZ, RZ, UR41 ;  /* 0x00000029ff037e24 */ /* 0x000fc6000f8e00ff */
[----:B------:R-:W-:Y:S01]  /*19e0*/  SHF.L.U32 R0, R0, 0x1f, RZ ;  /* 0x0000001f00007819 */ /* 0x000fe200000006ff */
[----:B0-----:R-:W-:-:S06]  /*19f0*/  ULEA UR4, UR5, UR4, 0x18 ;  /* 0x0000000405047291 */ /* 0x001fcc000f8ec03f */
[----:B------:R-:W-:-:S04]  /*1a00*/  IMAD.U32 R6, RZ, RZ, UR4 ;  /* 0x00000004ff067e24 */ /* 0x000fc8000f8e00ff */
[----:B------:R-:W-:-:S04]  /*1a10*/  IMAD R3, R3, 0x8, R6 ;  /* 0x0000000803037824 */ /* 0x000fc800078e0206 */
[----:B------:R0:W1:Y:S01]  /*1a20*/  SYNCS.PHASECHK.TRANS64.TRYWAIT P1, [R3+URZ], R0 ;  /* 0x00000000030075a7 */ /* 0x000062000802017f */
[----:B------:R-:W-:Y:S05]  /*1a30*/  @!P0 BRA `(.L_x_20) ;  /* 0x0000000000048947 */ /* 0x000fea0003800000 */
[----:B------:R-:W-:Y:S01]  /*1a40*/  BPT.TRAP 0x1 ;  /* 0x000000040000795c */ /* 0x000fe20000300000 */
.L_x_20:
[----:B------:R-:W-:-:S05]  /*1a50*/  IMAD.U32 R4, RZ, RZ, UR44 ;  /* 0x0000002cff047e24 */ /* 0x000fca000f8e00ff */
[----:B------:R-:W-:Y:S01]  /*1a60*/  ISETP.GE.AND P2, PT, R4, 0x1, PT ;  /* 0x000000010400780c */ /* 0x000fe20003f46270 */
[----:B-1----:R-:W-:-:S12]  /*1a70*/  @P1 BRA `(.L_x_21) ;  /* 0x0000000000081947 */ /* 0x002fd80003800000 */
[----:B------:R-:W1:Y:S02]  /*1a80*/  SYNCS.PHASECHK.TRANS64.TRYWAIT P1, [R3+URZ], R0 ;  /* 0x00000000030075a7 */ /* 0x000e64000802017f */
[----:B-1----:R-:W-:Y:S05]  /*1a90*/  @!P1 BRA `(.L_x_22) ;  /* 0x0000006000d49947 */ /* 0x002fea0003800000 */
.L_x_21:
[----:B------:R-:W-:Y:S05]  /*1aa0*/  WARPSYNC.ALL ;  /* 0x0000000000007948 */ /* 0x000fea0003800000 */
[----:B------:R-:W-:Y:S01]  /*1ab0*/  R2UR UR4, R6 ;  /* 0x00000000060472ca */ /* 0x000fe200000e0000 */
[----:B------:R-:W-:Y:S01]  /*1ac0*/  WARPGROUP.ARRIVE ;  /* 0x00000000000079c5 */ /* 0x000fe20000000000 */
[----:B------:R-:W-:Y:S01]  /*1ad0*/  UMOV UR5, 0xc0000010 ;  /* 0xc000001000057882 */ /* 0x000fe20000000000 */
[----:B------:R-:W-:-:S10]  /*1ae0*/  UMOV UR7, 0xc0000010 ;  /* 0xc000001000077882 */ /* 0x000fd40000000000 */
[----:B------:R-:W-:-:S04]  /*1af0*/  UIADD3 UR4, UR4, 0x1c280, URZ ;  /* 0x0001c28004047890 */ /* 0x000fc8000fffe03f */
[----:B------:R-:W-:-:S04]  /*1b00*/  USHF.R.U32.HI UR4, URZ, 0x4, UR4 ;  /* 0x000000043f047899 */ /* 0x000fc80008011604 */
[----:B------:R-:W-:-:S04]  /*1b10*/  ULOP3.LUT UR4, UR4, 0x3fff, URZ, 0xc0, !UPT ;  /* 0x00003fff04047892 */ /* 0x000fc8000f8ec03f */
[----:B------:R-:W-:Y:S02]  /*1b20*/  ULOP3.LUT UR9, UR4, 0x10000, URZ, 0xfc, !UPT ;  /* 0x0001000004097892 */ /* 0x000fe4000f8efc3f */
[----:B------:R-:W-:Y:S02]  /*1b30*/  ULEA UR4, UR41, UR45, 0x8 ;  /* 0x0000002d29047291 */ /* 0x000fe4000f8e403f */
[----:B------:R-:W-:-:S09]  /*1b40*/  ULEA UR6, UR41, UR9, 0x8 ;  /* 0x0000000929067291 */ /* 0x000fd2000f8e403f */
[----:B------:R-:W-:Y:S03]  /*1b50*/  IGMMA.64x128x32.S8.S8 R24, gdesc[UR4], RZ, !UPT, gsb0 ;  /* 0x03600000041879f1 */ /* 0x000fe6000c0410ff */
[----:B------:R-:W-:Y:S02]  /*1b60*/  WARPGROUP.DEPBAR.LE gsb0, 0x0 ;  /* 0x00008000000079c5 */ /* 0x000fe40000010000 */
[----:B------:R-:W-:Y:S05]  /*1b70*/  @!P2 BRA `(.L_x_23) ;  /* 0x0000000000cca947 */ /* 0x000fea0003800000 */
[----:B------:R-:W-:Y:S01]  /*1b80*/  UIADD3 UR4, UR41, 0x1, URZ ;  /* 0x0000000129047890 */ /* 0x000fe2000fffe03f */
[----:B01----:R-:W-:Y:S02]  /*1b90*/  IMAD.U32 R0, RZ, RZ, UR44 ;  /* 0x0000002cff007e24 */ /* 0x003fe4000f8e00ff */
[----:B------:R-:W-:Y:S01]  /*1ba0*/  IMAD.U32 R3, RZ, RZ, UR41 ;  /* 0x00000029ff037e24 */ /* 0x000fe2000f8e00ff */
[----:B------:R-:W-:-:S04]  /*1bb0*/  UISETP.NE.AND UP0, UPT, UR4, 0x1c, UPT ;  /* 0x0000001c0400788c */ /* 0x000fc8000bf05270 */
[----:B------:R-:W-:Y:S02]  /*1bc0*/  USEL UR5, URZ, 0x1, UP0 ;  /* 0x000000013f057887 */ /* 0x000fe40008000000 */
[----:B------:R-:W-:Y:S02]  /*1bd0*/  USEL UR8, UR4, URZ, UP0 ;  /* 0x0000003f04087287 */ /* 0x000fe40008000000 */
[----:B------:R-:W-:-:S06]  /*1be0*/  ULOP3.LUT UR5, UR40, UR5, URZ, 0x3c, !UPT ;  /* 0x0000000528057292 */ /* 0x000fcc000f8e3c3f */
[----:B------:R-:W-:-:S07]  /*1bf0*/  IMAD.U32 R7, RZ, RZ, UR5 ;  /* 0x00000005ff077e24 */ /* 0x000fce000f8e00ff */
.L_x_30:
[----:B------:R-:W-:Y:S05]  /*1c00*/  @!P0 BRA `(.L_x_24) ;  /* 0x0000000000048947 */ /* 0x000fea0003800000 */
[----:B------:R-:W-:Y:S01]  /*1c10*/  BPT.TRAP 0x1 ;  /* 0x000000040000795c */ /* 0x000fe20000300000 */
.L_x_24:
[----:B------:R-:W0:Y:S01]  /*1c20*/  S2UR UR5, SR_CgaCtaId ;  /* 0x00000000000579c3 */ /* 0x000e220000008800 */
[----:B------:R-:W-:Y:S01]  /*1c30*/  UMOV UR4, 0x400 ;  /* 0x0000040000047882 */ /* 0x000fe20000000000 */
[----:B------:R-:W-:Y:S01]  /*1c40*/  IMAD.U32 R5, RZ, RZ, UR8 ;  /* 0x00000008ff057e24 */ /* 0x000fe2000f8e00ff */
[----:B------:R-:W-:Y:S01]  /*1c50*/  SHF.L.U32 R4, R7, 0x1f, RZ ;  /* 0x0000001f07047819 */ /* 0x000fe200000006ff */
[----:B0-----:R-:W-:-:S06]  /*1c60*/  ULEA UR4, UR5, UR4, 0x18 ;  /* 0x0000000405047291 */ /* 0x001fcc000f8ec03f */
[----:B------:R-:W-:-:S04]  /*1c70*/  IMAD.U32 R6, RZ, RZ, UR4 ;  /* 0x00000004ff067e24 */ /* 0x000fc8000f8e00ff */
[----:B------:R-:W-:-:S04]  /*1c80*/  IMAD R5, R5, 0x8, R6 ;  /* 0x0000000805057824 */ /* 0x000fc800078e0206 */
[----:B------:R0:W1:Y:S01]  /*1c90*/  SYNCS.PHASECHK.TRANS64.TRYWAIT P1, [R5+URZ], R4 ;  /* 0x00000004050075a7 */ /* 0x000062000802017f */
[----:B------:R-:W-:Y:S05]  /*1ca0*/  @!P0 BRA `(.L_x_25) ;  /* 0x0000000000048947 */ /* 0x000fea0003800000 */
[----:B------:R-:W-:Y:S01]  /*1cb0*/  BPT.TRAP 0x1 ;  /* 0x000000040000795c */ /* 0x000fe20000300000 */
.L_x_25:
[----:B-1----:R-:W-:Y:S05]  /*1cc0*/  @P1 BRA `(.L_x_26) ;  /* 0x0000000000081947 */ /* 0x002fea0003800000 */
[----:B------:R-:W1:Y:S02]  /*1cd0*/  SYNCS.PHASECHK.TRANS64.TRYWAIT P1, [R5+URZ], R4 ;  /* 0x00000004050075a7 */ /* 0x000e64000802017f */
[----:B-1----:R-:W-:Y:S05]  /*1ce0*/  @!P1 BRA `(.L_x_27) ;  /* 0x0000006000549947 */ /* 0x002fea0003800000 */
.L_x_26:
[----:B------:R-:W-:Y:S01]  /*1cf0*/  ULEA UR4, UR8, UR45, 0x8 ;  /* 0x0000002d08047291 */ /* 0x000fe2000f8e403f */
[----:B------:R-:W-:Y:S01]  /*1d00*/  WARPGROUP.ARRIVE ;  /* 0x00000000000079c5 */ /* 0x000fe20000000000 */
[----:B------:R-:W-:Y:S01]  /*1d10*/  ULEA UR6, UR8, UR9, 0x8 ;  /* 0x0000000908067291 */ /* 0x000fe2000f8e403f */
[----:B------:R-:W-:Y:S01]  /*1d20*/  UMOV UR5, 0xc0000010 ;  /* 0xc000001000057882 */ /* 0x000fe20000000000 */
[----:B------:R-:W-:-:S07]  /*1d30*/  UMOV UR7, 0xc0000010 ;  /* 0xc000001000077882 */ /* 0x000fce0000000000 */
[----:B------:R-:W-:Y:S03]  /*1d40*/  IGMMA.64x128x32.S8.S8 R24, gdesc[UR4], R24, gsb0 ;  /* 0x03600000041879f1 */ /* 0x000fe60008041018 */
[----:B------:R-:W-:Y:S02]  /*1d50*/  WARPGROUP.DEPBAR.LE gsb0, 0x0 ;  /* 0x00008000000079c5 */ /* 0x000fe40000010000 */
[----:B------:R-:W-:Y:S05]  /*1d60*/  @!P0 BRA `(.L_x_28) ;  /* 0x0000000000048947 */ /* 0x000fea0003800000 */
[----:B------:R-:W-:Y:S01]  /*1d70*/  BPT.TRAP 0x1 ;  /* 0x000000040000795c */ /* 0x000fe20000300000 */
.L_x_28:
[----:B------:R-:W-:-:S13]  /*1d80*/  ISETP.NE.AND P1, PT, R22, RZ, PT ;  /* 0x000000ff1600720c */ /* 0x000fda0003f25270 */
[----:B01----:R-:W-:-:S04]  /*1d90*/  @P1 IMAD R4, R3, 0x8, R6 ;  /* 0x0000000803041824 */ /* 0x003fc800078e0206 */
[----:B------:R-:W-:-:S05]  /*1da0*/  @P1 VIADD R4, R4, 0xe0 ;  /* 0x000000e004041836 */ /* 0x000fca0000000000 */
[----:B------:R-:W-:-:S04]  /*1db0*/  @P1 PRMT R4, R19, 0x654, R4 ;  /* 0x0000065413041816 */ /* 0x000fc80000000004 */
[----:B------:R0:W-:Y:S01]  /*1dc0*/  @P1 SYNCS.ARRIVE.TRANS64.RED.A1T0 RZ, [R4+URZ], RZ ;  /* 0x000000ff04ff19a7 */ /* 0x0001e2000810043f */
[----:B------:R-:W-:-:S13]  /*1dd0*/  ISETP.GT.U32.AND P1, PT, R18, 0x1, PT ;  /* 0x000000011200780c */ /* 0x000fda0003f24070 */
[----:B0-----:R-:W-:Y:S05]  /*1de0*/  @P1 BRA `(.L_x_29) ;  /* 0x0000000000041947 */ /* 0x001fea0003800000 */
[----:B------:R-:W-:Y:S01]  /*1df0*/  BPT.TRAP 0x1 ;  /* 0x000000040000795c */ /* 0x000fe20000300000 */
.L_x_29:
[----:B------:R-:W-:Y:S01]  /*1e00*/  UIADD3 UR8, UR8, 0x1, URZ ;  /* 0x0000000108087890 */ /* 0x000fe2000fffe03f */
[C---:B------:R-:W-:Y:S01]  /*1e10*/  ISETP.GT.AND P2, PT, R0.reuse, 0x1, PT ;  /* 0x000000010000780c */ /* 0x040fe20003f44270 */
[----:B------:R-:W-:Y:S02]  /*1e20*/  VIADD R3, R3, 0x1 ;  /* 0x0000000103037836 */ /* 0x000fe40000000000 */
[----:B------:R-:W-:Y:S01]  /*1e30*/  UISETP.NE.AND UP0, UPT, UR8, 0x1c, UPT ;  /* 0x0000001c0800788c */ /* 0x000fe2000bf05270 */
[----:B------:R-:W-:Y:S02]  /*1e40*/  VIADD R0, R0, 0xffffffff ;  /* 0xffffffff00007836 */ /* 0x000fe40000000000 */
[C---:B------:R-:W-:Y:S01]  /*1e50*/  ISETP.NE.AND P1, PT, R3.reuse, 0x1c, PT ;  /* 0x0000001c0300780c */ /* 0x040fe20003f25270 */
[----:B------:R-:W-:Y:S02]  /*1e60*/  USEL UR4, URZ, 0x1, UP0 ;  /* 0x000000013f047887 */ /* 0x000fe40008000000 */
[----:B------:R-:W-:Y:S01]  /*1e70*/  USEL UR8, UR8, URZ, UP0 ;  /* 0x0000003f08087287 */ /* 0x000fe20008000000 */
[----:B------:R-:W-:-:S03]  /*1e80*/  SEL R3, R3, RZ, P1 ;  /* 0x000000ff03037207 */ /* 0x000fc60000800000 */
[----:B------:R-:W-:Y:S01]  /*1e90*/  LOP3.LUT R7, R7, UR4, RZ, 0x3c, !PT ;  /* 0x0000000407077c12 */ /* 0x000fe2000f8e3cff */
[----:B------:R-:W-:Y:S07]  /*1ea0*/  @P2 BRA `(.L_x_30) ;  /* 0xfffffffc00542947 */ /* 0x000fee000383ffff */
.L_x_23:
[----:B01----:R-:W0:Y:S02]  /*1eb0*/  LDC R0, c[0x0][0x28c] ;  /* 0x0000a300ff007b82 */ /* 0x003e240000000800 */
[----:B0-----:R-:W-:-:S13]  /*1ec0*/  ISETP.GE.AND P1, PT, R0, 0x1, PT ;  /* 0x000000010000780c */ /* 0x001fda0003f26270 */
[----:B------:R-:W-:Y:S05]  /*1ed0*/  @!P1 BRA `(.L_x_31) ;  /* 0x0000000000449947 */ /* 0x000fea0003800000 */
[----:B------:R-:W-:Y:S05]  /*1ee0*/  @!P0 BRA `(.L_x_32) ;  /* 0x0000000000048947 */ /* 0x000fea0003800000 */
[----:B------:R-:W-:Y:S01]  /*1ef0*/  BPT.TRAP 0x1 ;  /* 0x000000040000795c */ /* 0x000fe20000300000 */
.L_x_32:
[----:B------:R-:W-:-:S13]  /*1f00*/  ISETP.NE.AND P0, PT, R22, RZ, PT ;  /* 0x000000ff1600720c */ /* 0x000fda0003f05270 */
[----:B------:R-:W-:-:S05]  /*1f10*/  VOTEU.ANY UP0, P0 ;  /* 0x00000000003f7886 */ /* 0x000fca0000000100 */
[----:B------:R-:W-:-:S06]  /*1f20*/  @UP0 UIADD3 UR4, UR44, UR41, URZ ;  /* 0x000000292c040290 */ /* 0x000fcc000fffe03f */
[----:B------:R-:W-:Y:S02]  /*1f30*/  IMAD.U32 R4, RZ, RZ, UR4 ;  /* 0x00000004ff047e24 */ /* 0x000fe4000f8e00ff */
[----:B------:R-:W-:-:S03]  /*1f40*/  IMAD.U32 R3, RZ, RZ, UR4 ;  /* 0x00000004ff037e24 */ /* 0x000fc6000f8e00ff */
[----:B------:R-:W-:-:S05]  /*1f50*/  @P0 SHF.R.U32.HI R4, RZ, 0x2, R4 ;  /* 0x00000002ff040819 */ /* 0x000fca0000011604 */
[----:B------:R-:W-:-:S04]  /*1f60*/  @P0 IMAD.WIDE.U32 R4, R4, 0x24924925, RZ ;  /* 0x2492492504040825 */ /* 0x000fc800078e00ff */
[----:B------:R-:W-:-:S04]  /*1f70*/  @P0 IMAD R4, R5, -0x1c, R3 ;  /* 0xffffffe405040824 */ /* 0x000fc800078e0203 */
[----:B------:R-:W-:-:S04]  /*1f80*/  @P0 IMAD R4, R4, 0x8, R6 ;  /* 0x0000000804040824 */ /* 0x000fc800078e0206 */
[----:B------:R-:W-:-:S05]  /*1f90*/  @P0 VIADD R4, R4, 0xe0 ;  /* 0x000000e004040836 */ /* 0x000fca0000000000 */
[----:B------:R-:W-:-:S04]  /*1fa0*/  @P0 PRMT R4, R19, 0x654, R4 ;  /* 0x0000065413040816 */ /* 0x000fc80000000004 */
[----:B------:R0:W-:Y:S01]  /*1fb0*/  @P0 SYNCS.ARRIVE.TRANS64.RED.A1T0 RZ, [R4+URZ], RZ ;  /* 0x000000ff04ff09a7 */ /* 0x0001e2000810043f */
[----:B------:R-:W-:-:S13]  /*1fc0*/  ISETP.GT.U32.AND P0, PT, R18, 0x1, PT ;  /* 0x000000011200780c */ /* 0x000fda0003f04070 */
[----:B0-----:R-:W-:Y:S05]  /*1fd0*/  @P0 BRA `(.L_x_31) ;  /* 0x0000000000040947 */ /* 0x001fea0003800000 */
[----:B------:R-:W-:Y:S01]  /*1fe0*/  BPT.TRAP 0x1 ;  /* 0x000000040000795c */ /* 0x000fe20000300000 */
.L_x_31:
[----:B------:R-:W-:Y:S01]  /*1ff0*/  IMAD.SHL.U32 R3, R100, 0x80, RZ ;  /* 0x0000008064037824 */ /* 0x000fe200078e00ff */
[----:B------:R-:W-:Y:S01]  /*2000*/  UIADD3 UR41, UR43, UR41, URZ ;  /* 0x000000292b297290 */ /* 0x000fe2000fffe03f */
[----:B------:R-:W-:Y:S01]  /*2010*/  IMAD.SHL.U32 R10, R99, 0x80, RZ ;  /* 0x00000080630a7824 */ /* 0x000fe200078e00ff */
[----:B------:R-:W-:Y:S01]  /*2020*/  ULDC UR5, c[0x0][0x288] ;  /* 0x0000a20000057ab9 */ /* 0x000fe20000000800 */
[----:B------:R-:W-:Y:S01]  /*2030*/  ULDC UR7, c[0x0][0x284] ;  /* 0x0000a10000077ab9 */ /* 0x000fe20000000800 */
[----:B------:R-:W-:Y:S01]  /*2040*/  UISETP.GT.U32.AND UP0, UPT, UR41, 0x1b, UPT ;  /* 0x0000001b2900788c */ /* 0x000fe2000bf04070 */
[C---:B------:R-:W-:Y:S01]  /*2050*/  ISETP.GE.AND P0, PT, R3.reuse, UR5, PT ;  /* 0x0000000503007c0c */ /* 0x040fe2000bf06270 */
[----:B------:R-:W-:Y:S01]  /*2060*/  UISETP.GE.U32.AND UP1, UPT, UR43, 0x1c, UPT ;  /* 0x0000001c2b00788c */ /* 0x000fe2000bf26070 */
[----:B------:R-:W-:Y:S01]  /*2070*/  SHF.R.S32.HI R11, RZ, 0x1f, R23 ;  /* 0x0000001fff0b7819 */ /* 0x000fe20000011417 */
[----:B------:R-:W-:Y:S01]  /*2080*/  UISETP.LT.U32.AND UP0, UPT, UR43, 0x1c, UP0 ;  /* 0x0000001c2b00788c */ /* 0x000fe20008701070 */
[----:B------:R-:W-:Y:S01]  /*2090*/  ISETP.GE.OR P0, PT, R10, UR7, P0 ;  /* 0x000000070a007c0c */ /* 0x000fe20008706670 */
[----:B------:R-:W-:Y:S01]  /*20a0*/  USHF.R.U32.HI UR4, URZ, 0x2, UR41 ;  /* 0x000000023f047899 */ /* 0x000fe20008011629 */
[----:B------:R-:W-:Y:S01]  /*20b0*/  LOP3.LUT R8, R3, 0x6, R94, 0xf8, !PT ;  /* 0x0000000603087812 */ /* 0x000fe200078ef85e */
[----:B------:R-:W-:Y:S01]  /*20c0*/  USEL UR6, URZ, 0x1, !UP0 ;  /* 0x000000013f067887 */ /* 0x000fe2000c000000 */
[----:B------:R-:W-:-:S02]  /*20d0*/  ULDC.64 UR8, c[0x0][0x5d0] ;  /* 0x0001740000087ab9 */ /* 0x000fc40000000a00 */
[----:B------:R-:W-:Y:S01]  /*20e0*/  SHF.R.S32.HI R9, RZ, 0x1f, R8 ;  /* 0x0000001fff097819 */ /* 0x000fe20000011408 */
[----:B------:R-:W-:Y:S01]  /*20f0*/  IMAD R0, R11, UR8, RZ ;  /* 0x000000080b007c24 */ /* 0x000fe2000f8e02ff */
[----:B------:R-:W-:Y:S02]  /*2100*/  UIMAD.WIDE.U32 UR4, UR4, 0x24924925, URZ ;  /* 0x24924925040478a5 */ /* 0x000fe4000f8e003f */
[----:B------:R-:W-:Y:S01]  /*2110*/  ULOP3.LUT UR40, UR40, UR6, URZ, 0x3c, !UPT ;  /* 0x0000000628287292 */ /* 0x000fe2000f8e3c3f */
[C---:B------:R-:W-:Y:S01]  /*2120*/  IMAD R7, R23.reuse, UR9, R0 ;  /* 0x0000000917077c24 */ /* 0x040fe2000f8e0200 */
[----:B------:R-:W-:Y:S01]  /*2130*/  UIMAD UR41, UR5, -0x1c, UR41 ;  /* 0xffffffe4052978a4 */ /* 0x000fe2000f8e0229 */
[----:B------:R-:W-:Y:S01]  /*2140*/  IMAD.WIDE.U32 R4, R23, UR8, R8 ;  /* 0x0000000817047c25 */ /* 0x000fe2000f8e0008 */
[----:B------:R-:W-:-:S03]  /*2150*/  @UP1 ULOP3.LUT UR40, UR40, 0x1, UR5, 0x78, !UPT ;  /* 0x0000000128281892 */ /* 0x000fc6000f8e7805 */
[----:B------:R-:W-:Y:S02]  /*2160*/  IMAD.IADD R5, R5, 0x1, R7 ;  /* 0x0000000105057824 */ /* 0x000fe400078e0207 */
[----:B------:R-:W-:Y:S01]  /*2170*/  IMAD.MOV.U32 R0, RZ, RZ, -0x1 ;  /* 0xffffffffff007424 */ /* 0x000fe200078e00ff */
[----:B------:R-:W-:Y:S06]  /*2180*/  @P0 BRA `(.L_x_33) ;  /* 0x0000003000ac0947 */ /* 0x000fec0003800000 */
[----:B------:R-:W0:Y:S01]  /*2190*/  LDC.64 R12, c[0x0][0x5c8] ;  /* 0x00017200ff0c7b82 */ /* 0x000e220000000a00 */
[----:B------:R-:W-:Y:S01]  /*21a0*/  IMAD.WIDE R14, R99, 0x80, R88 ;  /* 0x00000080630e7825 */ /* 0x000fe200078e0258 */
[----:B------:R-:W-:Y:S01]  /*21b0*/  ULDC.64 UR4, c[0x0][0x5c0] ;  /* 0x0001700000047ab9 */ /* 0x000fe20000000a00 */
[----:B------:R-:W-:Y:S02]  /*21c0*/  BSSY B0, `(.L_x_33) ;  /* 0x0000327000007945 */ /* 0x000fe40003800000 */
[----:B------:R-:W-:Y:S02]  /*21d0*/  IMAD.IADD R99, R97, 0x1, -R10 ;  /* 0x0000000161637824 */ /* 0x000fe400078e0a0a */
[----:B------:R-:W-:Y:S02]  /*21e0*/  IMAD.IADD R3, R92, 0x1, -R3 ;  /* 0x000000015c037824 */ /* 0x000fe400078e0a03 */
[-C--:B0-----:R-:W-:Y:S02]  /*21f0*/  IMAD R6, R15, R12.reuse, RZ ;  /* 0x0000000c0f067224 */ /* 0x081fe400078e02ff */
[----:B------:R-:W-:-:S04]  /*2200*/  IMAD.WIDE.U32 R4, R14, R12, R4 ;  /* 0x0000000c0e047225 */ /* 0x000fc800078e0004 */
[----:B------:R-:W-:Y:S01]  /*2210*/  IMAD R7, R14, R13, R6 ;  /* 0x0000000d0e077224 */ /* 0x000fe200078e0206 */
[----:B------:R-:W-:-:S03]  /*2220*/  IADD3 R4, P0, R4, UR4, RZ ;  /* 0x0000000404047c10 */ /* 0x000fc6000ff1e0ff */
[----:B------:R-:W-:Y:S01]  /*2230*/  IMAD.IADD R7, R5, 0x1, R7 ;  /* 0x0000000105077824 */ /* 0x000fe200078e0207 */
[----:B------:R-:W-:-:S04]  /*2240*/  LEA R6, P1, R12, R4, 0x3 ;  /* 0x000000040c067211 */ /* 0x000fc800078218ff */
[----:B------:R-:W-:Y:S02]  /*2250*/  IADD3.X R5, R7, UR5, RZ, P0, !PT ;  /* 0x0000000507057c10 */ /* 0x000fe400087fe4ff */
[----:B-----5:R-:W-:Y:S02]  /*2260*/  ISETP.NE.AND P0, PT, R91, RZ, PT ;  /* 0x000000ff5b00720c */ /* 0x020fe40003f05270 */
[----:B------:R-:W-:-:S11]  /*2270*/  LEA.HI.X R7, R12, R5, R13, 0x3, P1 ;  /* 0x000000050c077211 */ /* 0x000fd600008f1c0d */
[----:B------:R-:W-:Y:S05]  /*2280*/  @!P0 BRA `(.L_x_34) ;  /* 0x0000002400608947 */ /* 0x000fea0003800000 */
[----:B------:R-:W0:Y:S01]  /*2290*/  LDC.64 R102, c[0x0][0x5b0] ;  /* 0x00016c00ff667b82 */ /* 0x000e220000000a00 */
[----:B------:R-:W-:Y:S01]  /*22a0*/  ULDC.64 UR4, c[0x0][0x5b8] ;  /* 0x00016e0000047ab9 */ /* 0x000fe20000000a00 */
[----:B------:R-:W-:Y:S01]  /*22b0*/  ISETP.GE.AND P1, PT, R99, 0x1, PT ;  /* 0x000000016300780c */ /* 0x000fe20003f26270 */
[----:B------:R-:W-:Y:S01]  /*22c0*/  IMAD R10, R11, UR4, RZ ;  /* 0x000000040b0a7c24 */ /* 0x000fe2000f8e02ff */
[----:B------:R-:W-:Y:S01]  /*22d0*/  BSSY B1, `(.L_x_35) ;  /* 0x000000e000017945 */ /* 0x000fe20003800000 */
[----:B------:R-:W-:Y:S01]  /*22e0*/  IMAD.WIDE.U32 R20, R23, UR4, R8 ;  /* 0x0000000417147c25 */ /* 0x000fe2000f8e0008 */
[----:B------:R-:W-:Y:S02]  /*22f0*/  ISETP.LT.OR P5, PT, R3, 0x1, !P1 ;  /* 0x000000010300780c */ /* 0x000fe40004fa1670 */
[----:B------:R-:W1:Y:S01]  /*2300*/  LDC.64 R104, c[0x0][0x5a8] ;  /* 0x00016a00ff687b82 */ /* 0x000e620000000a00 */
[----:B------:R-:W-:Y:S02]  /*2310*/  IMAD R13, R23, UR5, R10 ;  /* 0x00000005170d7c24 */ /* 0x000fe4000f8e020a */
[----:B------:R-:W-:-:S02]  /*2320*/  IMAD.MOV.U32 R12, RZ, RZ, R20 ;  /* 0x000000ffff0c7224 */ /* 0x000fc400078e0014 */
[----:B------:R-:W-:Y:S02]  /*2330*/  IMAD.IADD R13, R21, 0x1, R13 ;  /* 0x00000001150d7824 */ /* 0x000fe400078e020d */
[-C--:B0-----:R-:W-:Y:S02]  /*2340*/  IMAD R10, R15, R102.reuse, RZ ;  /* 0x000000660f0a7224 */ /* 0x081fe400078e02ff */
[----:B------:R-:W-:-:S04]  /*2350*/  IMAD.WIDE.U32 R8, R14, R102, R12 ;  /* 0x000000660e087225 */ /* 0x000fc800078e000c */
[----:B------:R-:W-:Y:S01]  /*2360*/  IMAD R23, R14, R103, R10 ;  /* 0x000000670e177224 */ /* 0x000fe200078e020a */
[----:B-1----:R-:W-:-:S04]  /*2370*/  IADD3 R8, P0, R8, R104, RZ ;  /* 0x0000006808087210 */ /* 0x002fc80007f1e0ff */
[----:B------:R-:W-:Y:S01]  /*2380*/  IADD3.X R9, R105, R9, R23, P0, !PT ;  /* 0x0000000969097210 */ /* 0x000fe200007fe417 */
[----:B------:R-:W-:Y:S08]  /*2390*/  @P5 BRA `(.L_x_36) ;  /* 0x0000000000045947 */ /* 0x000ff00003800000 */
[----:B------:R0:W5:Y:S02]  /*23a0*/  LDG.E.U8 R98, desc[UR38][R8.64] ;  /* 0x0000002608627981 */ /* 0x000164000c1e1100 */
.L_x_36:
[----:B------:R-:W-:Y:S05]  /*23b0*/  BSYNC B1 ;  /* 0x0000000000017941 */ /* 0x000fea0003800000 */
.L_x_35:
[----:B-----5:R-:W-:Y:S01]  /*23c0*/  LOP3.LUT R15, R98, 0xffff, RZ, 0xc0, !PT ;  /* 0x0000ffff620f7812 */ /* 0x020fe200078ec0ff */
[C---:B------:R-:W-:Y:S01]  /*23d0*/  IMAD.SHL.U32 R10, R102.reuse, 0x8, RZ ;  /* 0x00000008660a7824 */ /* 0x040fe200078e00ff */
[----:B------:R-:W-:Y:S01]  /*23e0*/  ISETP.LT.OR P2, PT, R3, 0x2, !P1 ;  /* 0x000000020300780c */ /* 0x000fe20004f41670 */
[----:B------:R-:W-:Y:S01]  /*23f0*/  BSSY B1, `(.L_x_37) ;  /* 0x000000e000017945 */ /* 0x000fe20003800000 */
[----:B------:R-:W-:Y:S02]  /*2400*/  PRMT R100, R15, 0x8880, RZ ;  /* 0x000088800f647816 */ /* 0x000fe400000000ff */
[----:B------:R-:W-:Y:S02]  /*2410*/  SHF.L.U64.HI R11, R102, 0x3, R103 ;  /* 0x00000003660b7819 */ /* 0x000fe40000010267 */
[----:B------:R-:W-:Y:S01]  /*2420*/  ISETP.GE.AND P0, PT, R99, 0x9, PT ;  /* 0x000000096300780c */ /* 0x000fe20003f06270 */
[----:B------:R-:W-:Y:S02]  /*2430*/  IMAD R15, R100, R91, RZ ;  /* 0x0000005b640f7224 */ /* 0x000fe400078e02ff */
[----:B------:R-:W-:-:S04]  /*2440*/  IMAD.WIDE.U32 R10, R14, R102, R10 ;  /* 0x000000660e0a7225 */ /* 0x000fc800078e000a */
[----:B------:R-:W-:Y:S01]  /*2450*/  @!P5 IMAD R21, R24, R90, R15 ;  /* 0x0000005a1815d224 */ /* 0x000fe200078e020f */
[----:B------:R-:W-:Y:S01]  /*2460*/  IADD3 R10, P3, P4, R20, R104, R10 ;  /* 0x00000068140a7210 */ /* 0x000fe20007c7e00a */
[----:B------:R-:W-:-:S03]  /*2470*/  IMAD.IADD R20, R23, 0x1, R11 ;  /* 0x0000000117147824 */ /* 0x000fc600078e020b */
[----:B------:R1:W-:Y:S01]  /*2480*/  @!P5 STG.E.U8 desc[UR38][R4.64], R21 ;  /* 0x000000150400d986 */ /* 0x0003e2000c101126 */
[----:B------:R-:W-:Y:S08]  /*2490*/  @P2 BRA `(.L_x_38) ;  /* 0x00000000000c2947 */ /* 0x000ff00003800000 */
[----:B------:R-:W2:Y:S02]  /*24a0*/  LDG.E.U8 R98, desc[UR38][R8.64+0x1] ;  /* 0x0000012608627981 */ /* 0x000ea4000c1e1100 */
[----:B--2---:R-:W-:-:S05]  /*24b0*/  PRMT R14, R98, 0x8880, RZ ;  /* 0x00008880620e7816 */ /* 0x004fca00000000ff */
[----:B------:R-:W-:-:S07]  /*24c0*/  IMAD R15, R14, R91, RZ ;  /* 0x0000005b0e0f7224 */ /* 0x000fce00078e02ff */
.L_x_38:
[----:B------:R-:W-:Y:S05]  /*24d0*/  BSYNC B1 ;  /* 0x0000000000017941 */ /* 0x000fea0003800000 */
.L_x_37:
[----:B------:R-:W-:Y:S01]  /*24e0*/  ISETP.LT.OR P5, PT, R3, 0x1, !P0 ;  /* 0x000000010300780c */ /* 0x000fe200047a1670 */
[----:B------:R-:W-:Y:S01]  /*24f0*/  @!P2 IMAD R25, R25, R90, R15 ;  /* 0x0000005a1919a224 */ /* 0x000fe200078e020f */
[----:B------:R-:W-:Y:S01]  /*2500*/  BSSY B1, `(.L_x_39) ;  /* 0x000000a000017945 */ /* 0x000fe20003800000 */
[----:B------:R-:W-:Y:S02]  /*2510*/  IADD3.X R11, R13, R105, R20, P3, P4 ;  /* 0x000000690d0b7210 */ /* 0x000fe40001fe8414 */
[C---:B------:R-:W-:Y:S01]  /*2520*/  ISETP.LT.OR P3, PT, R3.reuse, 0x2, !P0 ;  /* 0x000000020300780c */ /* 0x040fe20004761670 */
[----:B------:R2:W-:Y:S01]  /*2530*/  @!P2 STG.E.U8 desc[UR38][R4.64+0x1], R25 ;  /* 0x000001190400a986 */ /* 0x0005e2000c101126 */
[C---:B------:R-:W-:Y:S02]  /*2540*/  ISETP.LT.OR P4, PT, R3.reuse, 0x9, !P1 ;  /* 0x000000090300780c */ /* 0x040fe40004f81670 */
[----:B------:R-:W-:-:S04]  /*2550*/  ISETP.LT.OR P2, PT, R3, 0xa, !P1 ;  /* 0x0000000a0300780c */ /* 0x000fc80004f41670 */
[----:B------:R-:W-:Y:S09]  /*2560*/  @P5 BRA `(.L_x_40) ;  /* 0x00000000000c5947 */ /* 0x000ff20003800000 */
[----:B------:R-:W3:Y:S02]  /*2570*/  LDG.E.U8 R98, desc[UR38][R10.64] ;  /* 0x000000260a627981 */ /* 0x000ee4000c1e1100 */
[----:B---3--:R-:W-:-:S05]  /*2580*/  PRMT R12, R98, 0x8880, RZ ;  /* 0x00008880620c7816 */ /* 0x008fca00000000ff */
[----:B------:R-:W-:-:S07]  /*2590*/  IMAD R15, R12, R91, RZ ;  /* 0x0000005b0c0f7224 */ /* 0x000fce00078e02ff */
.L_x_40:
[----:B------:R-:W-:Y:S05]  /*25a0*/  BSYNC B1 ;  /* 0x0000000000017941 */ /* 0x000fea0003800000 */
.L_x_39:
[----:B------:R-:W-:Y:S01]  /*25b0*/  @!P5 IMAD R13, R26, R90, R15 ;  /* 0x0000005a1a0dd224 */ /* 0x000fe200078e020f */
[----:B------:R-:W-:Y:S04]  /*25c0*/  BSSY B1, `(.L_x_41) ;  /* 0x0000006000017945 */ /* 0x000fe80003800000 */
[----:B------:R3:W-:Y:S01]  /*25d0*/  @!P5 STG.E.U8 desc[UR38][R6.64], R13 ;  /* 0x0000000d0600d986 */ /* 0x0007e2000c101126 */
[----:B------:R-:W-:Y:S05]  /*25e0*/  @P3 BRA `(.L_x_42) ;  /* 0x00000000000c3947 */ /* 0x000fea0003800000 */
[----:B------:R-:W4:Y:S02]  /*25f0*/  LDG.E.U8 R98, desc[UR38][R10.64+0x1] ;  /* 0x000001260a627981 */ /* 0x000f24000c1e1100 */
[----:B----4-:R-:W-:-:S05]  /*2600*/  PRMT R12, R98, 0x8880, RZ ;  /* 0x00008880620c7816 */ /* 0x010fca00000000ff */
[----:B------:R-:W-:-:S07]  /*2610*/  IMAD R15, R12, R91, RZ ;  /* 0x0000005b0c0f7224 */ /* 0x000fce00078e02ff */
.L_x_42:
[----:B------:R-:W-:Y:S05]  /*2620*/  BSYNC B1 ;  /* 0x0000000000017941 */ /* 0x000fea0003800000 */
.L_x_41:
[----:B------:R-:W-:Y:S01]  /*2630*/  @!P3 IMAD R27, R27, R90, R15 ;  /* 0x0000005a1b1bb224 */ /* 0x000fe200078e020f */
[----:B------:R-:W-:Y:S04]  /*2640*/  BSSY B1, `(.L_x_43) ;  /* 0x0000006000017945 */ /* 0x000fe80003800000 */
[----:B------:R4:W-:Y:S01]  /*2650*/  @!P3 STG.E.U8 desc[UR38][R6.64+0x1], R27 ;  /* 0x0000011b0600b986 */ /* 0x0009e2000c101126 */
[----:B------:R-:W-:Y:S05]  /*2660*/  @P4 BRA `(.L_x_44) ;  /* 0x00000000000c4947 */ /* 0x000fea0003800000 */
[----:B------:R-:W5:Y:S02]  /*2670*/  LDG.E.U8 R98, desc[UR38][R8.64+0x8] ;  /* 0x0000082608627981 */ /* 0x000f64000c1e1100 */
[----:B-----5:R-:W-:-:S05]  /*2680*/  PRMT R12, R98, 0x8880, RZ ;  /* 0x00008880620c7816 */ /* 0x020fca00000000ff */
[----:B------:R-:W-:-:S07]  /*2690*/  IMAD R15, R12, R91, RZ ;  /* 0x0000005b0c0f7224 */ /* 0x000fce00078e02ff */
.L_x_44:
[----:B------:R-:W-:Y:S05]  /*26a0*/  BSYNC B1 ;  /* 0x0000000000017941 */ /* 0x000fea0003800000 */
.L_x_43:
[----:B---3--:R-:W-:Y:S01]  /*26b0*/  @!P4 IMAD R13, R28, R90, R15 ;  /* 0x0000005a1c0dc224 */ /* 0x008fe200078e020f */
[----:B------:R-:W-:Y:S04]  /*26c0*/  BSSY B1, `(.L_x_45) ;  /* 0x0000006000017945 */ /* 0x000fe80003800000 */
[----:B------:R3:W-:Y:S01]  /*26d0*/  @!P4 STG.E.U8 desc[UR38][R4.64+0x8], R13 ;  /* 0x0000080d0400c986 */ /* 0x0007e2000c101126 */
[----:B------:R-:W-:Y:S05]  /*26e0*/  @P2 BRA `(.L_x_46) ;  /* 0x00000000000c2947 */ /* 0x000fea0003800000 */
[----:B------:R-:W5:Y:S02]  /*26f0*/  LDG.E.U8 R98, desc[UR38][R8.64+0x9] ;  /* 0x0000092608627981 */ /* 0x000f64000c1e1100 */
[----:B-----5:R-:W-:-:S05]  /*2700*/  PRMT R12, R98, 0x8880, RZ ;  /* 0x00008880620c7816 */ /* 0x020fca00000000ff */
[----:B------:R-:W-:-:S07]  /*2710*/  IMAD R15, R12, R91, RZ ;  /* 0x0000005b0c0f7224 */ /* 0x000fce00078e02ff */
.L_x_46:
[----:B------:R-:W-:Y:S05]  /*2720*/  BSYNC B1 ;  /* 0x0000000000017941 */ /* 0x000fea0003800000 */
.L_x_45:
[----:B------:R-:W-:Y:S01]  /*2730*/  ISETP.LT.OR P4, PT, R3, 0x9, !P0 ;  /* 0x000000090300780c */ /* 0x000fe20004781670 */
[----:B------:R-:W-:Y:S01]  /*2740*/  @!P2 IMAD R29, R29, R90, R15 ;  /* 0x0000005a1d1da224 */ /* 0x000fe200078e020f */
[----:B------:R-:W-:Y:S01]  /*2750*/  BSSY B1, `(.L_x_47) ;  /* 0x0000009000017945 */ /* 0x000fe20003800000 */
[C---:B------:R-:W-:Y:S02]  /*2760*/  ISETP.LT.OR P3, PT, R3.reuse, 0xa, !P0 ;  /* 0x0000000a0300780c */ /* 0x040fe40004761670 */
[C---:B------:R-:W-:Y:S01]  /*2770*/  ISETP.LT.OR P5, PT, R3.reuse, 0x11, !P1 ;  /* 0x000000110300780c */ /* 0x040fe20004fa1670 */
[----:B------:R0:W-:Y:S01]  /*2780*/  @!P2 STG.E.U8 desc[UR38][R4.64+0x9], R29 ;  /* 0x0000091d0400a986 */ /* 0x0001e2000c101126 */
[----:B------:R-:W-:-:S06]  /*2790*/  ISETP.LT.OR P2, PT, R3, 0x12, !P1 ;  /* 0x000000120300780c */ /* 0x000fcc0004f41670 */
[----:B------:R-:W-:Y:S07]  /*27a0*/  @P4 BRA `(.L_x_48) ;  /* 0x00000000000c4947 */ /* 0x000fee0003800000 */
[----:B------:R-:W5:Y:S02]  /*27b0*/  LDG.E.U8 R98, desc[UR38][R10.64+0x8] ;  /* 0x000008260a627981 */ /* 0x000f64000c1e1100 */
[----:B-----5:R-:W-:-:S05]  /*27c0*/  PRMT R12, R98, 0x8880, RZ ;  /* 0x00008880620c7816 */ /* 0x020fca00000000ff */
[----:B------:R-:W-:-:S07]  /*27d0*/  IMAD R15, R12, R91, RZ ;  /* 0x0000005b0c0f7224 */ /* 0x000fce00078e02ff */
.L_x_48:
[----:B------:R-:W-:Y:S05]  /*27e0*/  BSYNC B1 ;  /* 0x0000000000017941 */ /* 0x000fea0003800000 */
.L_x_47:
[----:B---3--:R-:W-:Y:S01]  /*27f0*/  @!P4 IMAD R13, R30, R90, R15 ;  /* 0x0000005a1e0dc224 */ /* 0x008fe200078e020f */
[----:B------:R-:W-:Y:S04]  /*2800*/  BSSY B1, `(.L_x_49) ;  /* 0x0000006000017945 */ /* 0x000fe80003800000 */
[----:B------:R3:W-:Y:S01]  /*2810*/  @!P4 STG.E.U8 desc[UR38][R6.64+0x8], R13 ;  /* 0x0000080d0600c986 */ /* 0x0007e2000c101126 */
[----:B------:R-:W-:Y:S05]  /*2820*/  @P3 BRA `(.L_x_50) ;  /* 0x00000000000c3947 */ /* 0x000fea0003800000 */
[----:B------:R-:W5:Y:S02]  /*2830*/  LDG.E.U8 R98, desc[UR38][R10.64+0x9] ;  /* 0x000009260a627981 */ /* 0x000f64000c1e1100 */
[----:B-----5:R-:W-:-:S05]  /*2840*/  PRMT R12, R98, 0x8880, RZ ;  /* 0x00008880620c7816 */ /* 0x020fca00000000ff */
[----:B------:R-:W-:-:S07]  /*2850*/  IMAD R15, R12, R91, RZ ;  /* 0x0000005b0c0f7224 */ /* 0x000fce00078e02ff */
.L_x_50:
[----:B------:R-:W-:Y:S05]  /*2860*/  BSYNC B1 ;  /* 0x0000000000017941 */ /* 0x000fea0003800000 */
.L_x_49:
[----:B------:R-:W-:Y:S01]  /*2870*/  @!P3 IMAD R31, R31, R90, R15 ;  /* 0x0000005a1f1fb224 */ /* 0x000fe200078e020f */
[----:B------:R-:W-:Y:S04]  /*2880*/  BSSY B1, `(.L_x_51) ;  /* 0x0000006000017945 */ /* 0x000fe80003800000 */
[----:B------:R0:W-:Y:S01]  /*2890*/  @!P3 STG.E.U8 desc[UR38][R6.64+0x9], R31 ;  /* 0x0000091f0600b986 */ /* 0x0001e2000c101126 */
[----:B------:R-:W-:Y:S05]  /*28a0*/  @P5 BRA `(.L_x_52) ;  /* 0x00000000000c5947 */ /* 0x000fea0003800000 */
[----:B------:R-:W5:Y:S02]  /*28b0*/  LDG.E.U8 R98, desc[UR38][R8.64+0x10] ;  /* 0x0000102608627981 */ /* 0x000f64000c1e1100 */
[----:B-----5:R-:W-:-:S05]  /*28c0*/  PRMT R12, R98, 0x8880, RZ ;  /* 0x00008880620c7816 */ /* 0x020fca00000000ff */
[----:B------:R-:W-:-:S07]  /*28d0*/  IMAD R15, R12, R91, RZ ;  /* 0x0000005b0c0f7224 */ /* 0x000fce00078e02ff */
.L_x_52:
[----:B------:R-:W-:Y:S05]  /*28e0*/  BSYNC B1 ;  /* 0x0000000000017941 */ /* 0x000fea0003800000 */
.L_x_51:
[----:B---3--:R-:W-:Y:S01]  /*28f0*/  @!P5 IMAD R13, R32, R90, R15 ;  /* 0x0000005a200dd224 */ /* 0x008fe200078e020f */
[----:B------:R-:W-:Y:S04]  /*2900*/  BSSY B1, `(.L_x_53) ;  /* 0x0000006000017945 */ /* 0x000fe80003800000 */
[----:B------:R3:W-:Y:S01]  /*2910*/  @!P5 STG.E.U8 desc[UR38][R4.64+0x10], R13 ;  /* 0x0000100d0400d986 */ /* 0x0007e2000c101126 */
[----:B------:R-:W-:Y:S05]  /*2920*/  @P2 BRA `(.L_x_54) ;  /* 0x00000000000c2947 */ /* 0x000fea0003800000 */
[----:B------:R-:W5:Y:S02]  /*2930*/  LDG.E.U8 R98, desc[UR38][R8.64+0x11] ;  /* 0x0000112608627981 */ /* 0x000f64000c1e1100 */
[----:B-----5:R-:W-:-:S05]  /*2940*/  PRMT R12, R98, 0x8880, RZ ;  /* 0x00008880620c7816 */ /* 0x020fca00000000ff */
[----:B------:R-:W-:-:S07]  /*2950*/  IMAD R15, R12, R91, RZ ;  /* 0x0000005b0c0f7224 */ /* 0x000fce00078e02ff */
.L_x_54:
[----:B------:R-:W-:Y:S05]  /*2960*/  BSYNC B1 ;  /* 0x0000000000017941 */ /* 0x000fea0003800000 */
.L_x_53:
        /* <DEDUP_REMOVED lines=11> */
.L_x_56:
[----:B------:R-:W-:Y:S05]  /*2a20*/  BSYNC B1 ;  /* 0x0000000000017941 */ /* 0x000fea0003800000 */
.L_x_55:
[----:B---3--:R-:W-:Y:S01]  /*2a30*/  @!P4 IMAD R13, R34, R90, R15 ;  /* 0x0000005a220dc224 */ /* 0x008fe200078e020f */
[----:B------:R-:W-:Y:S04]  /*2a40*/  BSSY B1, `(.L_x_57) ;  /* 0x0000006000017945 */ /* 0x000fe80003800000 */
[----:B------:R3:W-:Y:S01]  /*2a50*/  @!P4 STG.E.U8 desc[UR38][R6.64+0x10], R13 ;  /* 0x0000100d0600c986 */ /* 0x0007e2000c101126 */
[----:B------:R-:W-:Y:S05]  /*2a60*/  @P3 BRA `(.L_x_58) ;  /* 0x00000000000c3947 */ /* 0x000fea0003800000 */
[----:B------:R-:W5:Y:S02]  /*2a70*/  LDG.E.U8 R98, desc[UR38][R10.64+0x11] ;  /* 0x000011260a627981 */ /* 0x000f64000c1e1100 */
[----:B-----5:R-:W-:-:S05]  /*2a80*/  PRMT R12, R98, 0x8880, RZ ;  /* 0x00008880620c7816 */ /* 0x020fca00000000ff */
[----:B------:R-:W-:-:S07]  /*2a90*/  IMAD R15, R12, R91, RZ ;  /* 0x0000005b0c0f7224 */ /* 0x000fce00078e02ff */
.L_x_58:
[----:B------:R-:W-:Y:S05]  /*2aa0*/  BSYNC B1 ;  /* 0x0000000000017941 */ /* 0x000fea0003800000 */
.L_x_57:
[----:B------:R-:W-:Y:S01]  /*2ab0*/  @!P3 IMAD R35, R35, R90, R15 ;  /* 0x0000005a2323b224 */ /* 0x000fe200078e020f */
[----:B------:R-:W-:Y:S04]  /*2ac0*/  BSSY B1, `(.L_x_59) ;  /* 0x0000006000017945 */ /* 0x000fe80003800000 */
[----:B------:R0:W-:Y:S01]  /*2ad0*/  @!P3 STG.E.U8 desc[UR38][R6.64+0x11], R35 ;  /* 0x000011230600b986 */ /* 0x0001e2000c101126 */
[----:B------:R-:W-:Y:S05]  /*2ae0*/  @P5 BRA `(.L_x_60) ;  /* 0x00000000000c5947 */ /* 0x000fea0003800000 */
[----:B------:R-:W5:Y:S02]  /*2af0*/  LDG.E.U8 R98, desc[UR38][R8.64+0x18] ;  /* 0x0000182608627981 */ /* 0x000f64000c1e1100 */
[----:B-----5:R-:W-:-:S05]  /*2b00*/  PRMT R12, R98, 0x8880, RZ ;  /* 0x00008880620c7816 */ /* 0x020fca00000000ff */
[----:B------:R-:W-:-:S07]  /*2b10*/  IMAD R15, R12, R91, RZ ;  /* 0x0000005b0c0f7224 */ /* 0x000fce00078e02ff */
.L_x_60:
[----:B------:R-:W-:Y:S05]  /*2b20*/  BSYNC B1 ;  /* 0x0000000000017941 */ /* 0x000fea0003800000 */
.L_x_59:
[----:B---3--:R-:W-:Y:S01]  /*2b30*/  @!P5 IMAD R13, R36, R90, R15 ;  /* 0x0000005a240dd224 */ /* 0x008fe200078e020f */
[----:B------:R-:W-:Y:S04]  /*2b40*/  BSSY B1, `(.L_x_61) ;  /* 0x0000006000017945 */ /* 0x000fe80003800000 */
[----:B------:R3:W-:Y:S01]  /*2b50*/  @!P5 STG.E.U8 desc[UR38][R4.64+0x18], R13 ;  /* 0x0000180d0400d986 */ /* 0x0007e2000c101126 */
[----:B------:R-:W-:Y:S05]  /*2b60*/  @P2 BRA `(.L_x_62) ;  /* 0x00000000000c2947 */ /* 0x000fea0003800000 */
[----:B------:R-:W5:Y:S02]  /*2b70*/  LDG.E.U8 R98, desc[UR38][R8.64+0x19] ;  /* 0x0000192608627981 */ /* 0x000f64000c1e1100 */
[----:B-----5:R-:W-:-:S05]  /*2b80*/  PRMT R12, R98, 0x8880, RZ ;  /* 0x00008880620c7816 */ /* 0x020fca00000000ff */
[----:B------:R-:W-:-:S07]  /*2b90*/  IMAD R15, R12, R91, RZ ;  /* 0x0000005b0c0f7224 */ /* 0x000fce00078e02ff */
.L_x_62:
[----:B------:R-:W-:Y:S05]  /*2ba0*/  BSYNC B1 ;  /* 0x0000000000017941 */ /* 0x000fea0003800000 */
.L_x_61:
        /* <DEDUP_REMOVED lines=11> */
.L_x_64:
[----:B------:R-:W-:Y:S05]  /*2c60*/  BSYNC B1 ;  /* 0x0000000000017941 */ /* 0x000fea0003800000 */
.L_x_63:
[----:B---3--:R-:W-:Y:S01]  /*2c70*/  @!P4 IMAD R13, R38, R90, R15 ;  /* 0x0000005a260dc224 */ /* 0x008fe200078e020f */
[----:B------:R-:W-:Y:S04]  /*2c80*/  BSSY B1, `(.L_x_65) ;  /* 0x0000006000017945 */ /* 0x000fe80003800000 */
[----:B------:R3:W-:Y:S01]  /*2c90*/  @!P4 STG.E.U8 desc[UR38][R6.64+0x18], R13 ;  /* 0x0000180d0600c986 */ /* 0x0007e2000c101126 */
[----:B------:R-:W-:Y:S05]  /*2ca0*/  @P3 BRA `(.L_x_66) ;  /* 0x00000000000c3947 */ /* 0x000fea0003800000 */
[----:B------:R-:W5:Y:S02]  /*2cb0*/  LDG.E.U8 R98, desc[UR38][R10.64+0x19] ;  /* 0x000019260a627981 */ /* 0x000f64000c1e1100 */
[----:B-----5:R-:W-:-:S05]  /*2cc0*/  PRMT R12, R98, 0x8880, RZ ;  /* 0x00008880620c7816 */ /* 0x020fca00000000ff */
[----:B------:R-:W-:-:S07]  /*2cd0*/  IMAD R15, R12, R91, RZ ;  /* 0x0000005b0c0f7224 */ /* 0x000fce00078e02ff */
.L_x_66:
[----:B------:R-:W-:Y:S05]  /*2ce0*/  BSYNC B1 ;  /* 0x0000000000017941 */ /* 0x000fea0003800000 */
.L_x_65:
[----:B------:R-:W-:Y:S01]  /*2cf0*/  @!P3 IMAD R39, R39, R90, R15 ;  /* 0x0000005a2727b224 */ /* 0x000fe200078e020f */
[----:B------:R-:W-:Y:S04]  /*2d00*/  BSSY B1, `(.L_x_67) ;  /* 0x0000006000017945 */ /* 0x000fe80003800000 */
[----:B------:R0:W-:Y:S01]  /*2d10*/  @!P3 STG.E.U8 desc[UR38][R6.64+0x19], R39 ;  /* 0x000019270600b986 */ /* 0x0001e2000c101126 */
[----:B------:R-:W-:Y:S05]  /*2d20*/  @P5 BRA `(.L_x_68) ;  /* 0x00000000000c5947 */ /* 0x000fea0003800000 */
[----:B------:R-:W5:Y:S02]  /*2d30*/  LDG.E.U8 R98, desc[UR38][R8.64+0x20] ;  /* 0x0000202608627981 */ /* 0x000f64000c1e1100 */
[----:B-----5:R-:W-:-:S05]  /*2d40*/  PRMT R12, R98, 0x8880, RZ ;  /* 0x00008880620c7816 */ /* 0x020fca00000000ff */
[----:B------:R-:W-:-:S07]  /*2d50*/  IMAD R15, R12, R91, RZ ;  /* 0x0000005b0c0f7224 */ /* 0x000fce00078e02ff */
.L_x_68:
[----:B------:R-:W-:Y:S05]  /*2d60*/  BSYNC B1 ;  /* 0x0000000000017941 */ /* 0x000fea0003800000 */
.L_x_67:
[----:B---3--:R-:W-:Y:S01]  /*2d70*/  @!P5 IMAD R13, R40, R90, R15 ;  /* 0x0000005a280dd224 */ /* 0x008fe200078e020f */
[----:B------:R-:W-:Y:S04]  /*2d80*/  BSSY B1, `(.L_x_69) ;  /* 0x0000006000017945 */ /* 0x000fe80003800000 */
[----:B------:R3:W-:Y:S01]  /*2d90*/  @!P5 STG.E.U8 desc[UR38][R4.64+0x20], R13 ;  /* 0x0000200d0400d986 */ /* 0x0007e2000c101126 */
[----:B------:R-:W-:Y:S05]  /*2da0*/  @P2 BRA `(.L_x_70) ;  /* 0x00000000000c2947 */ /* 0x000fea0003800000 */
[----:B------:R-:W5:Y:S02]  /*2db0*/  LDG.E.U8 R98, desc[UR38][R8.64+0x21] ;  /* 0x0000212608627981 */ /* 0x000f64000c1e1100 */
[----:B-----5:R-:W-:-:S05]  /*2dc0*/  PRMT R12, R98, 0x8880, RZ ;  /* 0x00008880620c7816 */ /* 0x020fca00000000ff */
[----:B------:R-:W-:-:S07]  /*2dd0*/  IMAD R15, R12, R91, RZ ;  /* 0x0000005b0c0f7224 */ /* 0x000fce00078e02ff */
.L_x_70:
[----:B------:R-:W-:Y:S05]  /*2de0*/  BSYNC B1 ;  /* 0x0000000000017941 */ /* 0x000fea0003800000 */
.L_x_69:
        /* <DEDUP_REMOVED lines=11> */
.L_x_72:
[----:B------:R-:W-:Y:S05]  /*2ea0*/  BSYNC B1 ;  /* 0x0000000000017941 */ /* 0x000fea0003800000 */
.L_x_71:
[----:B---3--:R-:W-:Y:S01]  /*2eb0*/  @!P4 IMAD R13, R42, R90, R15 ;  /* 0x0000005a2a0dc224 */ /* 0x008fe200078e020f */
[----:B------:R-:W-:Y:S04]  /*2ec0*/  BSSY B1, `(.L_x_73) ;  /* 0x0000006000017945 */ /* 0x000fe80003800000 */
[----:B------:R3:W-:Y:S01]  /*2ed0*/  @!P4 STG.E.U8 desc[UR38][R6.64+0x20], R13 ;  /* 0x0000200d0600c986 */ /* 0x0007e2000c101126 */
[----:B------:R-:W-:Y:S05]  /*2ee0*/  @P3 BRA `(.L_x_74) ;  /* 0x00000000000c3947 */ /* 0x000fea0003800000 */
[----:B------:R-:W5:Y:S02]  /*2ef0*/  LDG.E.U8 R98, desc[UR38][R10.64+0x21] ;  /* 0x000021260a627981 */ /* 0x000f64000c1e1100 */
[----:B-----5:R-:W-:-:S05]  /*2f00*/  PRMT R12, R98, 0x8880, RZ ;  /* 0x00008880620c7816 */ /* 0x020fca00000000ff */
[----:B------:R-:W-:-:S07]  /*2f10*/  IMAD R15, R12, R91, RZ ;  /* 0x0000005b0c0f7224 */ /* 0x000fce00078e02ff */
.L_x_74:
[----:B------:R-:W-:Y:S05]  /*2f20*/  BSYNC B1 ;  /* 0x0000000000017941 */ /* 0x000fea0003800000 */
.L_x_73:
[----:B------:R-:W-:Y:S01]  /*2f30*/  @!P3 IMAD R43, R43, R90, R15 ;  /* 0x0000005a2b2bb224 */ /* 0x000fe200078e020f */
[----:B------:R-:W-:Y:S04]  /*2f40*/  BSSY B1, `(.L_x_75) ;  /* 0x0000006000017945 */ /* 0x000fe80003800000 */
[----:B------:R0:W-:Y:S01]  /*2f50*/  @!P3 STG.E.U8 desc[UR38][R6.64+0x21], R43 ;  /* 0x0000212b0600b986 */ /* 0x0001e2000c101126 */
[----:B------:R-:W-:Y:S05]  /*2f60*/  @P5 BRA `(.L_x_76) ;  /* 0x00000000000c5947 */ /* 0x000fea0003800000 */
[----:B------:R-:W5:Y:S02]  /*2f70*/  LDG.E.U8 R98, desc[UR38][R8.64+0x28] ;  /* 0x0000282608627981 */ /* 0x000f64000c1e1100 */
[----:B-----5:R-:W-:-:S05]  /*2f80*/  PRMT R12, R98, 0x8880, RZ ;  /* 0x00008880620c7816 */ /* 0x020fca00000000ff */
[----:B------:R-:W-:-:S07]  /*2f90*/  IMAD R15, R12, R91, RZ ;  /* 0x0000005b0c0f7224 */ /* 0x000fce00078e02ff */
.L_x_76:
[----:B------:R-:W-:Y:S05]  /*2fa0*/  BSYNC B1 ;  /* 0x0000000000017941 */ /* 0x000fea0003800000 */
.L_x_75:
[----:B---3--:R-:W-:Y:S01]  /*2fb0*/  @!P5 IMAD R13, R44, R90, R15 ;  /* 0x0000005a2c0dd224 */ /* 0x008fe200078e020f */
[----:B------:R-:W-:Y:S04]  /*2fc0*/  BSSY B1, `(.L_x_77) ;  /* 0x0000006000017945 */ /* 0x000fe80003800000 */
[----:B------:R3:W-:Y:S01]  /*2fd0*/  @!P5 STG.E.U8 desc[UR38][R4.64+0x28], R13 ;  /* 0x0000280d0400d986 */ /* 0x0007e2000c101126 */
[----:B------:R-:W-:Y:S05]  /*2fe0*/  @P2 BRA `(.L_x_78) ;  /* 0x00000000000c2947 */ /* 0x000fea0003800000 */
[----:B------:R-:W5:Y:S02]  /*2ff0*/  LDG.E.U8 R98, desc[UR38][R8.64+0x29] ;  /* 0x0000292608627981 */ /* 0x000f64000c1e1100 */
[----:B-----5:R-:W-:-:S05]  /*3000*/  PRMT R12, R98, 0x8880, RZ ;  /* 0x00008880620c7816 */ /* 0x020fca00000000ff */
[----:B------:R-:W-:-:S07]  /*3010*/  IMAD R15, R12, R91, RZ ;  /* 0x0000005b0c0f7224 */ /* 0x000fce00078e02ff */
.L_x_78:
[----:B------:R-:W-:Y:S05]  /*3020*/  BSYNC B1 ;  /* 0x0000000000017941 */ /* 0x000fea0003800000 */
.L_x_77:
        /* <DEDUP_REMOVED lines=11> */
.L_x_80:
[----:B------:R-:W-:Y:S05]  /*30e0*/  BSYNC B1 ;  /* 0x0000000000017941 */ /* 0x000fea0003800000 */
.L_x_79:
[----:B---3--:R-:W-:Y:S01]  /*30f0*/  @!P4 IMAD R13, R46, R90, R15 ;  /* 0x0000005a2e0dc224 */ /* 0x008fe200078e020f */
[----:B------:R-:W-:Y:S04]  /*3100*/  BSSY B1, `(.L_x_81) ;  /* 0x0000006000017945 */ /* 0x000fe80003800000 */
[----:B------:R3:W-:Y:S01]  /*3110*/  @!P4 STG.E.U8 desc[UR38][R6.64+0x28], R13 ;  /* 0x0000280d0600c986 */ /* 0x0007e2000c101126 */
[----:B------:R-:W-:Y:S05]  /*3120*/  @P3 BRA `(.L_x_82) ;  /* 0x00000000000c3947 */ /* 0x000fea0003800000 */
[----:B------:R-:W5:Y:S02]  /*3130*/  LDG.E.U8 R98, desc[UR38][R10.64+0x29] ;  /* 0x000029260a627981 */ /* 0x000f64000c1e1100 */
[----:B-----5:R-:W-:-:S05]  /*3140*/  PRMT R12, R98, 0x8880, RZ ;  /* 0x00008880620c7816 */ /* 0x020fca00000000ff */
[----:B------:R-:W-:-:S07]  /*3150*/  IMAD R15, R12, R91, RZ ;  /* 0x0000005b0c0f7224 */ /* 0x000fce00078e02ff */
.L_x_82:
[----:B------:R-:W-:Y:S05]  /*3160*/  BSYNC B1 ;  /* 0x0000000000017941 */ /* 0x000fea0003800000 */
.L_x_81:
[----:B------:R-:W-:Y:S01]  /*3170*/  @!P3 IMAD R47, R47, R90, R15 ;  /* 0x0000005a2f2fb224 */ /* 0x000fe200078e020f */
[----:B------:R-:W-:Y:S04]  /*3180*/  BSSY B1, `(.L_x_83) ;  /* 0x0000006000017945 */ /* 0x000fe80003800000 */
[----:B------:R0:W-:Y:S01]  /*3190*/  @!P3 STG.E.U8 desc[UR38][R6.64+0x29], R47 ;  /* 0x0000292f0600b986 */ /* 0x0001e2000c101126 */
[----:B------:R-:W-:Y:S05]  /*31a0*/  @P5 BRA `(.L_x_84) ;  /* 0x00000000000c5947 */ /* 0x000fea0003800000 */
[----:B------:R-:W5:Y:S02]  /*31b0*/  LDG.E.U8 R98, desc[UR38][R8.64+0x30] ;  /* 0x0000302608627981 */ /* 0x000f64000c1e1100 */
[----:B-----5:R-:W-:-:S05]  /*31c0*/  PRMT R12, R98, 0x8880, RZ ;  /* 0x00008880620c7816 */ /* 0x020fca00000000ff */
[----:B------:R-:W-:-:S07]  /*31d0*/  IMAD R15, R12, R91, RZ ;  /* 0x0000005b0c0f7224 */ /* 0x000fce00078e02ff */
.L_x_84:
[----:B------:R-:W-:Y:S05]  /*31e0*/  BSYNC B1 ;  /* 0x0000000000017941 */ /* 0x000fea0003800000 */
.L_x_83:
[----:B---3--:R-:W-:Y:S01]  /*31f0*/  @!P5 IMAD R13, R48, R90, R15 ;  /* 0x0000005a300dd224 */ /* 0x008fe200078e020f */
[----:B------:R-:W-:Y:S04]  /*3200*/  BSSY B1, `(.L_x_85) ;  /* 0x0000006000017945 */ /* 0x000fe80003800000 */
[----:B------:R3:W-:Y:S01]  /*3210*/  @!P5 STG.E.U8 desc[UR38][R4.64+0x30], R13 ;  /* 0x0000300d0400d986 */ /* 0x0007e2000c101126 */
[----:B------:R-:W-:Y:S05]  /*3220*/  @P2 BRA `(.L_x_86) ;  /* 0x00000000000c2947 */ /* 0x000fea0003800000 */
[----:B------:R-:W5:Y:S02]  /*3230*/  LDG.E.U8 R98, desc[UR38][R8.64+0x31] ;  /* 0x0000312608627981 */ /* 0x000f64000c1e1100 */
[----:B-----5:R-:W-:-:S05]  /*3240*/  PRMT R12, R98, 0x8880, RZ ;  /* 0x00008880620c7816 */ /* 0x020fca00000000ff */
[----:B------:R-:W-:-:S07]  /*3250*/  IMAD R15, R12, R91, RZ ;  /* 0x0000005b0c0f7224 */ /* 0x000fce00078e02ff */
.L_x_86:
[----:B------:R-:W-:Y:S05]  /*3260*/  BSYNC B1 ;  /* 0x0000000000017941 */ /* 0x000fea0003800000 */
.L_x_85:
        /* <DEDUP_REMOVED lines=11> */
.L_x_88:
[----:B------:R-:W-:Y:S05]  /*3320*/  BSYNC B1 ;  /* 0x0000000000017941 */ /* 0x000fea0003800000 */
.L_x_87:
[----:B---3--:R-:W-:Y:S01]  /*3330*/  @!P4 IMAD R13, R50, R90, R15 ;  /* 0x0000005a320dc224 */ /* 0x008fe200078e020f */
[----:B------:R-:W-:Y:S04]  /*3340*/  BSSY B1, `(.L_x_89) ;  /* 0x0000006000017945 */ /* 0x000fe80003800000 */
[----:B------:R3:W-:Y:S01]  /*3350*/  @!P4 STG.E.U8 desc[UR38][R6.64+0x30], R13 ;  /* 0x0000300d0600c986 */ /* 0x0007e2000c101126 */
[----:B------:R-:W-:Y:S05]  /*3360*/  @P3 BRA `(.L_x_90) ;  /* 0x00000000000c3947 */ /* 0x000fea0003800000 */
[----:B------:R-:W5:Y:S02]  /*3370*/  LDG.E.U8 R98, desc[UR38][R10.64+0x31] ;  /* 0x000031260a627981 */ /* 0x000f64000c1e1100 */
[----:B-----5:R-:W-:-:S05]  /*3380*/  PRMT R12, R98, 0x8880, RZ ;  /* 0x00008880620c7816 */ /* 0x020fca00000000ff */
[----:B------:R-:W-:-:S07]  /*3390*/  IMAD R15, R12, R91, RZ ;  /* 0x0000005b0c0f7224 */ /* 0x000fce00078e02ff */
.L_x_90:
[----:B------:R-:W-:Y:S05]  /*33a0*/  BSYNC B1 ;  /* 0x0000000000017941 */ /* 0x000fea0003800000 */
.L_x_89:
[----:B------:R-:W-:Y:S01]  /*33b0*/  @!P3 IMAD R51, R51, R90, R15 ;  /* 0x0000005a3333b224 */ /* 0x000fe200078e020f */
[----:B------:R-:W-:Y:S04]  /*33c0*/  BSSY B1, `(.L_x_91) ;  /* 0x0000006000017945 */ /* 0x000fe80003800000 */
[----:B------:R0:W-:Y:S01]  /*33d0*/  @!P3 STG.E.U8 desc[UR38][R6.64+0x31], R51 ;  /* 0x000031330600b986 */ /* 0x0001e2000c101126 */
[----:B------:R-:W-:Y:S05]  /*33e0*/  @P5 BRA `(.L_x_92) ;  /* 0x00000000000c5947 */ /* 0x000fea0003800000 */
[----:B------:R-:W5:Y:S02]  /*33f0*/  LDG.E.U8 R98, desc[UR38][R8.64+0x38] ;  /* 0x0000382608627981 */ /* 0x000f64000c1e1100 */
[----:B-----5:R-:W-:-:S05]  /*3400*/  PRMT R12, R98, 0x8880, RZ ;  /* 0x00008880620c7816 */ /* 0x020fca00000000ff */
[----:B------:R-:W-:-:S07]  /*3410*/  IMAD R15, R12, R91, RZ ;  /* 0x0000005b0c0f7224 */ /* 0x000fce00078e02ff */
.L_x_92:
[----:B------:R-:W-:Y:S05]  /*3420*/  BSYNC B1 ;  /* 0x0000000000017941 */ /* 0x000fea0003800000 */
.L_x_91:
[----:B---3--:R-:W-:Y:S01]  /*3430*/  @!P5 IMAD R13, R52, R90, R15 ;  /* 0x0000005a340dd224 */ /* 0x008fe200078e020f */
[----:B------:R-:W-:Y:S04]  /*3440*/  BSSY B1, `(.L_x_93) ;  /* 0x0000006000017945 */ /* 0x000fe80003800000 */
[----:B------:R3:W-:Y:S01]  /*3450*/  @!P5 STG.E.U8 desc[UR38][R4.64+0x38], R13 ;  /* 0x0000380d0400d986 */ /* 0x0007e2000c101126 */
[----:B------:R-:W-:Y:S05]  /*3460*/  @P2 BRA `(.L_x_94) ;  /* 0x00000000000c2947 */ /* 0x000fea0003800000 */
[----:B------:R-:W5:Y:S02]  /*3470*/  LDG.E.U8 R98, desc[UR38][R8.64+0x39] ;  /* 0x0000392608627981 */ /* 0x000f64000c1e1100 */
[----:B-----5:R-:W-:-:S05]  /*3480*/  PRMT R12, R98, 0x8880, RZ ;  /* 0x00008880620c7816 */ /* 0x020fca00000000ff */
[----:B------:R-:W-:-:S07]  /*3490*/  IMAD R15, R12, R91, RZ ;  /* 0x0000005b0c0f7224 */ /* 0x000fce00078e02ff */
.L_x_94:
[----:B------:R-:W-:Y:S05]  /*34a0*/  BSYNC B1 ;  /* 0x0000000000017941 */ /* 0x000fea0003800000 */
.L_x_93:
        /* <DEDUP_REMOVED lines=11> */
.L_x_96:
[----:B------:R-:W-:Y:S05]  /*3560*/  BSYNC B1 ;  /* 0x0000000000017941 */ /* 0x000fea0003800000 */
.L_x_95:
[----:B---3--:R-:W-:Y:S01]  /*3570*/  @!P4 IMAD R13, R54, R90, R15 ;  /* 0x0000005a360dc224 */ /* 0x008fe200078e020f */
[----:B------:R-:W-:Y:S04]  /*3580*/  BSSY B1, `(.L_x_97) ;  /* 0x0000006000017945 */ /* 0x000fe80003800000 */
[----:B------:R3:W-:Y:S01]  /*3590*/  @!P4 STG.E.U8 desc[UR38][R6.64+0x38], R13 ;  /* 0x0000380d0600c986 */ /* 0x0007e2000c101126 */
[----:B------:R-:W-:Y:S05]  /*35a0*/  @P3 BRA `(.L_x_98) ;  /* 0x00000000000c3947 */ /* 0x000fea0003800000 */
[----:B------:R-:W5:Y:S02]  /*35b0*/  LDG.E.U8 R98, desc[UR38][R10.64+0x39] ;  /* 0x000039260a627981 */ /* 0x000f64000c1e1100 */
[----:B-----5:R-:W-:-:S05]  /*35c0*/  PRMT R12, R98, 0x8880, RZ ;  /* 0x00008880620c7816 */ /* 0x020fca00000000ff */
[----:B------:R-:W-:-:S07]  /*35d0*/  IMAD R15, R12, R91, RZ ;  /* 0x0000005b0c0f7224 */ /* 0x000fce00078e02ff */
.L_x_98:
[----:B------:R-:W-:Y:S05]  /*35e0*/  BSYNC B1 ;  /* 0x0000000000017941 */ /* 0x000fea0003800000 */
.L_x_97:
[----:B------:R-:W-:Y:S01]  /*35f0*/  @!P3 IMAD R55, R55, R90, R15 ;  /* 0x0000005a3737b224 */ /* 0x000fe200078e020f */
[----:B------:R-:W-:Y:S04]  /*3600*/  BSSY B1, `(.L_x_99) ;  /* 0x0000006000017945 */ /* 0x000fe80003800000 */
[----:B------:R0:W-:Y:S01]  /*3610*/  @!P3 STG.E.U8 desc[UR38][R6.64+0x39], R55 ;  /* 0x000039370600b986 */ /* 0x0001e2000c101126 */
[----:B------:R-:W-:Y:S05]  /*3620*/  @P5 BRA `(.L_x_100) ;  /* 0x00000000000c5947 */ /* 0x000fea0003800000 */
[----:B------:R-:W5:Y:S02]  /*3630*/  LDG.E.U8 R98, desc[UR38][R8.64+0x40] ;  /* 0x0000402608627981 */ /* 0x000f64000c1e1100 */
[----:B-----5:R-:W-:-:S05]  /*3640*/  PRMT R12, R98, 0x8880, RZ ;  /* 0x00008880620c7816 */ /* 0x020fca00000000ff */
[----:B------:R-:W-:-:S07]  /*3650*/  IMAD R15, R12, R91, RZ ;  /* 0x0000005b0c0f7224 */ /* 0x000fce00078e02ff */
.L_x_100:
[----:B------:R-:W-:Y:S05]  /*3660*/  BSYNC B1 ;  /* 0x0000000000017941 */ /* 0x000fea0003800000 */
.L_x_99:
[----:B---3--:R-:W-:Y:S01]  /*3670*/  @!P5 IMAD R13, R56, R90, R15 ;  /* 0x0000005a380dd224 */ /* 0x008fe200078e020f */
[----:B------:R-:W-:Y:S04]  /*3680*/  BSSY B1, `(.L_x_101) ;  /* 0x0000006000017945 */ /* 0x000fe80003800000 */
[----:B------:R3:W-:Y:S01]  /*3690*/  @!P5 STG.E.U8 desc[UR38][R4.64+0x40], R13 ;  /* 0x0000400d0400d986 */ /* 0x0007e2000c101126 */
[----:B------:R-:W-:Y:S05]  /*36a0*/  @P2 BRA `(.L_x_102) ;  /* 0x00000000000c2947 */ /* 0x000fea0003800000 */
[----:B------:R-:W5:Y:S02]  /*36b0*/  LDG.E.U8 R98, desc[UR38][R8.64+0x41] ;  /* 0x0000412608627981 */ /* 0x000f64000c1e1100 */
[----:B-----5:R-:W-:-:S05]  /*36c0*/  PRMT R12, R98, 0x8880, RZ ;  /* 0x00008880620c7816 */ /* 0x020fca00000000ff */
[----:B------:R-:W-:-:S07]  /*36d0*/  IMAD R15, R12, R91, RZ ;  /* 0x0000005b0c0f7224 */ /* 0x000fce00078e02ff */
.L_x_102:
[----:B------:R-:W-:Y:S05]  /*36e0*/  BSYNC B1 ;  /* 0x0000000000017941 */ /* 0x000fea0003800000 */
.L_x_101:
        /* <DEDUP_REMOVED lines=11> */
.L_x_104:
[----:B------:R-:W-:Y:S05]  /*37a0*/  BSYNC B1 ;  /* 0x0000000000017941 */ /* 0x000fea0003800000 */
.L_x_103:
[----:B---3--:R-:W-:Y:S01]  /*37b0*/  @!P4 IMAD R13, R58, R90, R15 ;  /* 0x0000005a3a0dc224 */ /* 0x008fe200078e020f */
[----:B------:R-:W-:Y:S04]  /*37c0*/  BSSY B1, `(.L_x_105) ;  /* 0x0000006000017945 */ /* 0x000fe80003800000 */
[----:B------:R3:W-:Y:S01]  /*37d0*/  @!P4 STG.E.U8 desc[UR38][R6.64+0x40], R13 ;  /* 0x0000400d0600c986 */ /* 0x0007e2000c101126 */
[----:B------:R-:W-:Y:S05]  /*37e0*/  @P3 BRA `(.L_x_106) ;  /* 0x00000000000c3947 */ /* 0x000fea0003800000 */
[----:B------:R-:W5:Y:S02]  /*37f0*/  LDG.E.U8 R98, desc[UR38][R10.64+0x41] ;  /* 0x000041260a627981 */ /* 0x000f64000c1e1100 */
[----:B-----5:R-:W-:-:S05]  /*3800*/  PRMT R12, R98, 0x8880, RZ ;  /* 0x00008880620c7816 */ /* 0x020fca00000000ff */
[----:B------:R-:W-:-:S07]  /*3810*/  IMAD R15, R12, R91, RZ ;  /* 0x0000005b0c0f7224 */ /* 0x000fce00078e02ff */
.L_x_106:
[----:B------:R-:W-:Y:S05]  /*3820*/  BSYNC B1 ;  /* 0x0000000000017941 */ /* 0x000fea0003800000 */
.L_x_105:
[----:B------:R-:W-:Y:S01]  /*3830*/  @!P3 IMAD R59, R59, R90, R15 ;  /* 0x0000005a3b3bb224 */ /* 0x000fe200078e020f */
[----:B------:R-:W-:Y:S04]  /*3840*/  BSSY B1, `(.L_x_107) ;  /* 0x0000006000017945 */ /* 0x000fe80003800000 */
[----:B------:R0:W-:Y:S01]  /*3850*/  @!P3 STG.E.U8 desc[UR38][R6.64+0x41], R59 ;  /* 0x0000413b0600b986 */ /* 0x0001e2000c101126 */
[----:B------:R-:W-:Y:S05]  /*3860*/  @P5 BRA `(.L_x_108) ;  /* 0x00000000000c5947 */ /* 0x000fea0003800000 */
[----:B------:R-:W5:Y:S02]  /*3870*/  LDG.E.U8 R98, desc[UR38][R8.64+0x48] ;  /* 0x0000482608627981 */ /* 0x000f64000c1e1100 */
[----:B-----5:R-:W-:-:S05]  /*3880*/  PRMT R12, R98, 0x8880, RZ ;  /* 0x00008880620c7816 */ /* 0x020fca00000000ff */
[----:B------:R-:W-:-:S07]  /*3890*/  IMAD R15, R12, R91, RZ ;  /* 0x0000005b0c0f7224 */ /* 0x000fce00078e02ff */
.L_x_108:
[----:B------:R-:W-:Y:S05]  /*38a0*/  BSYNC B1 ;  /* 0x0000000000017941 */ /* 0x000fea0003800000 */
.L_x_107:
[----:B---3--:R-:W-:Y:S01]  /*38b0*/  @!P5 IMAD R13, R60, R90, R15 ;  /* 0x0000005a3c0dd224 */ /* 0x008fe200078e020f */
[----:B------:R-:W-:Y:S04]  /*38c0*/  BSSY B1, `(.L_x_109) ;  /* 0x0000006000017945 */ /* 0x000fe80003800000 */
[----:B------:R3:W-:Y:S01]  /*38d0*/  @!P5 STG.E.U8 desc[UR38][R4.64+0x48], R13 ;  /* 0x0000480d0400d986 */ /* 0x0007e2000c101126 */
[----:B------:R-:W-:Y:S05]  /*38e0*/  @P2 BRA `(.L_x_110) ;  /* 0x00000000000c2947 */ /* 0x000fea0003800000 */
[----:B------:R-:W5:Y:S02]  /*38f0*/  LDG.E.U8 R98, desc[UR38][R8.64+0x49] ;  /* 0x0000492608627981 */ /* 0x000f64000c1e1100 */
[----:B-----5:R-:W-:-:S05]  /*3900*/  PRMT R12, R98, 0x8880, RZ ;  /* 0x00008880620c7816 */ /* 0x020fca00000000ff */
[----:B------:R-:W-:-:S07]  /*3910*/  IMAD R15, R12, R91, RZ ;  /* 0x0000005b0c0f7224 */ /* 0x000fce00078e02ff */
.L_x_110:
[----:B------:R-:W-:Y:S05]  /*3920*/  BSYNC B1 ;  /* 0x0000000000017941 */ /* 0x000fea0003800000 */
.L_x_109:
        /* <DEDUP_REMOVED lines=11> */
.L_x_112:
[----:B------:R-:W-:Y:S05]  /*39e0*/  BSYNC B1 ;  /* 0x0000000000017941 */ /* 0x000fea0003800000 */
.L_x_111:
[----:B---3--:R-:W-:Y:S01]  /*39f0*/  @!P4 IMAD R13, R62, R90, R15 ;  /* 0x0000005a3e0dc224 */ /* 0x008fe200078e020f */
[----:B------:R-:W-:Y:S04]  /*3a00*/  BSSY B1, `(.L_x_113) ;  /* 0x0000006000017945 */ /* 0x000fe80003800000 */
[----:B------:R3:W-:Y:S01]  /*3a10*/  @!P4 STG.E.U8 desc[UR38][R6.64+0x48], R13 ;  /* 0x0000480d0600c986 */ /* 0x0007e2000c101126 */
[----:B------:R-:W-:Y:S05]  /*3a20*/  @P3 BRA `(.L_x_114) ;  /* 0x00000000000c3947 */ /* 0x000fea0003800000 */
[----:B------:R-:W5:Y:S02]  /*3a30*/  LDG.E.U8 R98, desc[UR38][R10.64+0x49] ;  /* 0x000049260a627981 */ /* 0x000f64000c1e1100 */
[----:B-----5:R-:W-:-:S05]  /*3a40*/  PRMT R12, R98, 0x8880, RZ ;  /* 0x00008880620c7816 */ /* 0x020fca00000000ff */
[----:B------:R-:W-:-:S07]  /*3a50*/  IMAD R15, R12, R91, RZ ;  /* 0x0000005b0c0f7224 */ /* 0x000fce00078e02ff */
.L_x_114:
[----:B------:R-:W-:Y:S05]  /*3a60*/  BSYNC B1 ;  /* 0x0000000000017941 */ /* 0x000fea0003800000 */
.L_x_113:
[----:B------:R-:W-:Y:S01]  /*3a70*/  @!P3 IMAD R63, R63, R90, R15 ;  /* 0x0000005a3f3fb224 */ /* 0x000fe200078e020f */
[----:B------:R-:W-:Y:S04]  /*3a80*/  BSSY B1, `(.L_x_115) ;  /* 0x0000006000017945 */ /* 0x000fe80003800000 */
[----:B------:R0:W-:Y:S01]  /*3a90*/  @!P3 STG.E.U8 desc[UR38][R6.64+0x49], R63 ;  /* 0x0000493f0600b986 */ /* 0x0001e2000c101126 */
[----:B------:R-:W-:Y:S05]  /*3aa0*/  @P5 BRA `(.L_x_116) ;  /* 0x00000000000c5947 */ /* 0x000fea0003800000 */
[----:B------:R-:W5:Y:S02]  /*3ab0*/  LDG.E.U8 R98, desc[UR38][R8.64+0x50] ;  /* 0x0000502608627981 */ /* 0x000f64000c1e1100 */
[----:B-----5:R-:W-:-:S05]  /*3ac0*/  PRMT R12, R98, 0x8880, RZ ;  /* 0x00008880620c7816 */ /* 0x020fca00000000ff */
[----:B------:R-:W-:-:S07]  /*3ad0*/  IMAD R15, R12, R91, RZ ;  /* 0x0000005b0c0f7224 */ /* 0x000fce00078e02ff */
.L_x_116:
[----:B------:R-:W-:Y:S05]  /*3ae0*/  BSYNC B1 ;  /* 0x0000000000017941 */ /* 0x000fea0003800000 */
.L_x_115:
[----:B---3--:R-:W-:Y:S01]  /*3af0*/  @!P5 IMAD R13, R64, R90, R15 ;  /* 0x0000005a400dd224 */ /* 0x008fe200078e020f */
[----:B------:R-:W-:Y:S04]  /*3b00*/  BSSY B1, `(.L_x_117) ;  /* 0x0000006000017945 */ /* 0x000fe80003800000 */
[----:B------:R3:W-:Y:S01]  /*3b10*/  @!P5 STG.E.U8 desc[UR38][R4.64+0x50], R13 ;  /* 0x0000500d0400d986 */ /* 0x0007e2000c101126 */
[----:B------:R-:W-:Y:S05]  /*3b20*/  @P2 BRA `(.L_x_118) ;  /* 0x00000000000c2947 */ /* 0x000fea0003800000 */
[----:B------:R-:W5:Y:S02]  /*3b30*/  LDG.E.U8 R98, desc[UR38][R8.64+0x51] ;  /* 0x0000512608627981 */ /* 0x000f64000c1e1100 */
[----:B-----5:R-:W-:-:S05]  /*3b40*/  PRMT R12, R98, 0x8880, RZ ;  /* 0x00008880620c7816 */ /* 0x020fca00000000ff */
[----:B------:R-:W-:-:S07]  /*3b50*/  IMAD R15, R12, R91, RZ ;  /* 0x0000005b0c0f7224 */ /* 0x000fce00078e02ff */
.L_x_118:
[----:B------:R-:W-:Y:S05]  /*3b60*/  BSYNC B1 ;  /* 0x0000000000017941 */ /* 0x000fea0003800000 */
.L_x_117:
        /* <DEDUP_REMOVED lines=11> */
.L_x_120:
[----:B------:R-:W-:Y:S05]  /*3c20*/  BSYNC B1 ;  /* 0x0000000000017941 */ /* 0x000fea0003800000 */
.L_x_119:
[----:B---3--:R-:W-:Y:S01]  /*3c30*/  @!P4 IMAD R13, R66, R90, R15 ;  /* 0x0000005a420dc224 */ /* 0x008fe200078e020f */
[----:B------:R-:W-:Y:S04]  /*3c40*/  BSSY B1, `(.L_x_121) ;  /* 0x0000006000017945 */ /* 0x000fe80003800000 */
[----:B------:R3:W-:Y:S01]  /*3c50*/  @!P4 STG.E.U8 desc[UR38][R6.64+0x50], R13 ;  /* 0x0000500d0600c986 */ /* 0x0007e2000c101126 */
[----:B------:R-:W-:Y:S05]  /*3c60*/  @P3 BRA `(.L_x_122) ;  /* 0x00000000000c3947 */ /* 0x000fea0003800000 */
[----:B------:R-:W5:Y:S02]  /*3c70*/  LDG.E.U8 R98, desc[UR38][R10.64+0x51] ;  /* 0x000051260a627981 */ /* 0x000f64000c1e1100 */
[----:B-----5:R-:W-:-:S05]  /*3c80*/  PRMT R12, R98, 0x8880, RZ ;  /* 0x00008880620c7816 */ /* 0x020fca00000000ff */
[----:B------:R-:W-:-:S07]  /*3c90*/  IMAD R15, R12, R91, RZ ;  /* 0x0000005b0c0f7224 */ /* 0x000fce00078e02ff */
.L_x_122:
[----:B------:R-:W-:Y:S05]  /*3ca0*/  BSYNC B1 ;  /* 0x0000000000017941 */ /* 0x000fea0003800000 */
.L_x_121:
[----:B------:R-:W-:Y:S01]  /*3cb0*/  @!P3 IMAD R67, R67, R90, R15 ;  /* 0x0000005a4343b224 */ /* 0x000fe200078e020f */
[----:B------:R-:W-:Y:S04]  /*3cc0*/  BSSY B1, `(.L_x_123) ;  /* 0x0000006000017945 */ /* 0x000fe80003800000 */
[----:B------:R0:W-:Y:S01]  /*3cd0*/  @!P3 STG.E.U8 desc[UR38][R6.64+0x51], R67 ;  /* 0x000051430600b986 */ /* 0x0001e2000c101126 */
[----:B------:R-:W-:Y:S05]  /*3ce0*/  @P5 BRA `(.L_x_124) ;  /* 0x00000000000c5947 */ /* 0x000fea0003800000 */
[----:B------:R-:W5:Y:S02]  /*3cf0*/  LDG.E.U8 R98, desc[UR38][R8.64+0x58] ;  /* 0x0000582608627981 */ /* 0x000f64000c1e1100 */
[----:B-----5:R-:W-:-:S05]  /*3d00*/  PRMT R12, R98, 0x8880, RZ ;  /* 0x00008880620c7816 */ /* 0x020fca00000000ff */
[----:B------:R-:W-:-:S07]  /*3d10*/  IMAD R15, R12, R91, RZ ;  /* 0x0000005b0c0f7224 */ /* 0x000fce00078e02ff */
.L_x_124:
[----:B------:R-:W-:Y:S05]  /*3d20*/  BSYNC B1 ;  /* 0x0000000000017941 */ /* 0x000fea0003800000 */
.L_x_123:
[----:B---3--:R-:W-:Y:S01]  /*3d30*/  @!P5 IMAD R13, R68, R90, R15 ;  /* 0x0000005a440dd224 */ /* 0x008fe200078e020f */
[----:B------:R-:W-:Y:S04]  /*3d40*/  BSSY B1, `(.L_x_125) ;  /* 0x0000006000017945 */ /* 0x000fe80003800000 */
[----:B------:R3:W-:Y:S01]  /*3d50*/  @!P5 STG.E.U8 desc[UR38][R4.64+0x58], R13 ;  /* 0x0000580d0400d986 */ /* 0x0007e2000c101126 */
[----:B------:R-:W-:Y:S05]  /*3d60*/  @P2 BRA `(.L_x_126) ;  /* 0x00000000000c2947 */ /* 0x000fea0003800000 */
[----:B------:R-:W5:Y:S02]  /*3d70*/  LDG.E.U8 R98, desc[UR38][R8.64+0x59] ;  /* 0x0000592608627981 */ /* 0x000f64000c1e1100 */
[----:B-----5:R-:W-:-:S05]  /*3d80*/  PRMT R12, R98, 0x8880, RZ ;  /* 0x00008880620c7816 */ /* 0x020fca00000000ff */
[----:B------:R-:W-:-:S07]  /*3d90*/  IMAD R15, R12, R91, RZ ;  /* 0x0000005b0c0f7224 */ /* 0x000fce00078e02ff */
.L_x_126:
[----:B------:R-:W-:Y:S05]  /*3da0*/  BSYNC B1 ;  /* 0x0000000000017941 */ /* 0x000fea0003800000 */
.L_x_125:
        /* <DEDUP_REMOVED lines=11> */
.L_x_128:
[----:B------:R-:W-:Y:S05]  /*3e60*/  BSYNC B1 ;  /* 0x0000000000017941 */ /* 0x000fea0003800000 */
.L_x_127:
[----:B---3--:R-:W-:Y:S01]  /*3e70*/  @!P4 IMAD R13, R70, R90, R15 ;  /* 0x0000005a460dc224 */ /* 0x008fe200078e020f */
[----:B------:R-:W-:Y:S04]  /*3e80*/  BSSY B1, `(.L_x_129) ;  /* 0x0000006000017945 */ /* 0x000fe80003800000 */
[----:B------:R3:W-:Y:S01]  /*3e90*/  @!P4 STG.E.U8 desc[UR38][R6.64+0x58], R13 ;  /* 0x0000580d0600c986 */ /* 0x0007e2000c101126 */
[----:B------:R-:W-:Y:S05]  /*3ea0*/  @P3 BRA `(.L_x_130) ;  /* 0x00000000000c3947 */ /* 0x000fea0003800000 */
[----:B------:R-:W5:Y:S02]  /*3eb0*/  LDG.E.U8 R98, desc[UR38][R10.64+0x59] ;  /* 0x000059260a627981 */ /* 0x000f64000c1e1100 */
[----:B-----5:R-:W-:-:S05]  /*3ec0*/  PRMT R12, R98, 0x8880, RZ ;  /* 0x00008880620c7816 */ /* 0x020fca00000000ff */
[----:B------:R-:W-:-:S07]  /*3ed0*/  IMAD R15, R12, R91, RZ ;  /* 0x0000005b0c0f7224 */ /* 0x000fce00078e02ff */
.L_x_130:
[----:B------:R-:W-:Y:S05]  /*3ee0*/  BSYNC B1 ;  /* 0x0000000000017941 */ /* 0x000fea0003800000 */
.L_x_129:
[----:B------:R-:W-:Y:S01]  /*3ef0*/  @!P3 IMAD R71, R71, R90, R15 ;  /* 0x0000005a4747b224 */ /* 0x000fe200078e020f */
[----:B------:R-:W-:Y:S04]  /*3f00*/  BSSY B1, `(.L_x_131) ;  /* 0x0000006000017945 */ /* 0x000fe80003800000 */
[----:B------:R0:W-:Y:S01]  /*3f10*/  @!P3 STG.E.U8 desc[UR38][R6.64+0x59], R71 ;  /* 0x000059470600b986 */ /* 0x0001e2000c101126 */
[----:B------:R-:W-:Y:S05]  /*3f20*/  @P5 BRA `(.L_x_132) ;  /* 0x00000000000c5947 */ /* 0x000fea0003800000 */
[----:B------:R-:W5:Y:S02]  /*3f30*/  LDG.E.U8 R98, desc[UR38][R8.64+0x60] ;  /* 0x0000602608627981 */ /* 0x000f64000c1e1100 */
[----:B-----5:R-:W-:-:S05]  /*3f40*/  PRMT R12, R98, 0x8880, RZ ;  /* 0x00008880620c7816 */ /* 0x020fca00000000ff */
[----:B------:R-:W-:-:S07]  /*3f50*/  IMAD R15, R12, R91, RZ ;  /* 0x0000005b0c0f7224 */ /* 0x000fce00078e02ff */
.L_x_132:
[----:B------:R-:W-:Y:S05]  /*3f60*/  BSYNC B1 ;  /* 0x0000000000017941 */ /* 0x000fea0003800000 */
.L_x_131:
[----:B---3--:R-:W-:Y:S01]  /*3f70*/  @!P5 IMAD R13, R72, R90, R15 ;  /* 0x0000005a480dd224 */ /* 0x008fe200078e020f */
[----:B------:R-:W-:Y:S04]  /*3f80*/  BSSY B1, `(.L_x_133) ;  /* 0x0000006000017945 */ /* 0x000fe80003800000 */
[----:B------:R3:W-:Y:S01]  /*3f90*/  @!P5 STG.E.U8 desc[UR38][R4.64+0x60], R13 ;  /* 0x0000600d0400d986 */ /* 0x0007e2000c101126 */
[----:B------:R-:W-:Y:S05]  /*3fa0*/  @P2 BRA `(.L_x_134) ;  /* 0x00000000000c2947 */ /* 0x000fea0003800000 */
[----:B------:R-:W5:Y:S02]  /*3fb0*/  LDG.E.U8 R98, desc[UR38][R8.64+0x61] ;  /* 0x0000612608627981 */ /* 0x000f64000c1e1100 */
[----:B-----5:R-:W-:-:S05]  /*3fc0*/  PRMT R12, R98, 0x8880, RZ ;  /* 0x00008880620c7816 */ /* 0x020fca00000000ff */
[----:B------:R-:W-:-:S07]  /*3fd0*/  IMAD R15, R12, R91, RZ ;  /* 0x0000005b0c0f7224 */ /* 0x000fce00078e02ff */
.L_x_134:
[----:B------:R-:W-:Y:S05]  /*3fe0*/  BSYNC B1 ;  /* 0x0000000000017941 */ /* 0x000fea0003800000 */
.L_x_133:
        /* <DEDUP_REMOVED lines=11> */
.L_x_136:
[----:B------:R-:W-:Y:S05]  /*40a0*/  BSYNC B1 ;  /* 0x0000000000017941 */ /* 0x000fea0003800000 */
.L_x_135:
[----:B---3--:R-:W-:Y:S01]  /*40b0*/  @!P4 IMAD R13, R74, R90, R15 ;  /* 0x0000005a4a0dc224 */ /* 0x008fe200078e020f */
[----:B------:R-:W-:Y:S04]  /*40c0*/  BSSY B1, `(.L_x_137) ;  /* 0x0000006000017945 */ /* 0x000fe80003800000 */
[----:B------:R3:W-:Y:S01]  /*40d0*/  @!P4 STG.E.U8 desc[UR38][R6.64+0x60], R13 ;  /* 0x0000600d0600c986 */ /* 0x0007e2000c101126 */
[----:B------:R-:W-:Y:S05]  /*40e0*/  @P3 BRA `(.L_x_138) ;  /* 0x00000000000c3947 */ /* 0x000fea0003800000 */
[----:B------:R-:W5:Y:S02]  /*40f0*/  LDG.E.U8 R98, desc[UR38][R10.64+0x61] ;  /* 0x000061260a627981 */ /* 0x000f64000c1e1100 */
[----:B-----5:R-:W-:-:S05]  /*4100*/  PRMT R12, R98, 0x8880, RZ ;  /* 0x00008880620c7816 */ /* 0x020fca00000000ff */
[----:B------:R-:W-:-:S07]  /*4110*/  IMAD R15, R12, R91, RZ ;  /* 0x0000005b0c0f7224 */ /* 0x000fce00078e02ff */
.L_x_138:
[----:B------:R-:W-:Y:S05]  /*4120*/  BSYNC B1 ;  /* 0x0000000000017941 */ /* 0x000fea0003800000 */
.L_x_137:
[----:B------:R-:W-:Y:S01]  /*4130*/  @!P3 IMAD R75, R75, R90, R15 ;  /* 0x0000005a4b4bb224 */ /* 0x000fe200078e020f */
[----:B------:R-:W-:Y:S04]  /*4140*/  BSSY B1, `(.L_x_139) ;  /* 0x0000006000017945 */ /* 0x000fe80003800000 */
[----:B------:R0:W-:Y:S01]  /*4150*/  @!P3 STG.E.U8 desc[UR38][R6.64+0x61], R75 ;  /* 0x0000614b0600b986 */ /* 0x0001e2000c101126 */
[----:B------:R-:W-:Y:S05]  /*4160*/  @P5 BRA `(.L_x_140) ;  /* 0x00000000000c5947 */ /* 0x000fea0003800000 */
[----:B------:R-:W5:Y:S02]  /*4170*/  LDG.E.U8 R98, desc[UR38][R8.64+0x68] ;  /* 0x0000682608627981 */ /* 0x000f64000c1e1100 */
[----:B-----5:R-:W-:-:S05]  /*4180*/  PRMT R12, R98, 0x8880, RZ ;  /* 0x00008880620c7816 */ /* 0x020fca00000000ff */
[----:B------:R-:W-:-:S07]  /*4190*/  IMAD R15, R12, R91, RZ ;  /* 0x0000005b0c0f7224 */ /* 0x000fce00078e02ff */
.L_x_140:
[----:B------:R-:W-:Y:S05]  /*41a0*/  BSYNC B1 ;  /* 0x0000000000017941 */ /* 0x000fea0003800000 */
.L_x_139:
[----:B---3--:R-:W-:Y:S01]  /*41b0*/  @!P5 IMAD R13, R76, R90, R15 ;  /* 0x0000005a4c0dd224 */ /* 0x008fe200078e020f */
[----:B------:R-:W-:Y:S04]  /*41c0*/  BSSY B1, `(.L_x_141) ;  /* 0x0000006000017945 */ /* 0x000fe80003800000 */
[----:B------:R3:W-:Y:S01]  /*41d0*/  @!P5 STG.E.U8 desc[UR38][R4.64+0x68], R13 ;  /* 0x0000680d0400d986 */ /* 0x0007e2000c101126 */
[----:B------:R-:W-:Y:S05]  /*41e0*/  @P2 BRA `(.L_x_142) ;  /* 0x00000000000c2947 */ /* 0x000fea0003800000 */
[----:B------:R-:W5:Y:S02]  /*41f0*/  LDG.E.U8 R98, desc[UR38][R8.64+0x69] ;  /* 0x0000692608627981 */ /* 0x000f64000c1e1100 */
[----:B-----5:R-:W-:-:S05]  /*4200*/  PRMT R12, R98, 0x8880, RZ ;  /* 0x00008880620c7816 */ /* 0x020fca00000000ff */
[----:B------:R-:W-:-:S07]  /*4210*/  IMAD R15, R12, R91, RZ ;  /* 0x0000005b0c0f7224 */ /* 0x000fce00078e02ff */
.L_x_142:
[----:B------:R-:W-:Y:S05]  /*4220*/  BSYNC B1 ;  /* 0x0000000000017941 */ /* 0x000fea0003800000 */
.L_x_141:
        /* <DEDUP_REMOVED lines=11> */
.L_x_144:
[----:B------:R-:W-:Y:S05]  /*42e0*/  BSYNC B1 ;  /* 0x0000000000017941 */ /* 0x000fea0003800000 */
.L_x_143:
[----:B---3--:R-:W-:Y:S01]  /*42f0*/  @!P4 IMAD R13, R78, R90, R15 ;  /* 0x0000005a4e0dc224 */ /* 0x008fe200078e020f */
[----:B------:R-:W-:Y:S04]  /*4300*/  BSSY B1, `(.L_x_145) ;  /* 0x0000006000017945 */ /* 0x000fe80003800000 */
[----:B------:R3:W-:Y:S01]  /*4310*/  @!P4 STG.E.U8 desc[UR38][R6.64+0x68], R13 ;  /* 0x0000680d0600c986 */ /* 0x0007e2000c101126 */
[----:B------:R-:W-:Y:S05]  /*4320*/  @P3 BRA `(.L_x_146) ;  /* 0x00000000000c3947 */ /* 0x000fea0003800000 */
[----:B------:R-:W5:Y:S02]  /*4330*/  LDG.E.U8 R98, desc[UR38][R10.64+0x69] ;  /* 0x000069260a627981 */ /* 0x000f64000c1e1100 */
[----:B-----5:R-:W-:-:S05]  /*4340*/  PRMT R12, R98, 0x8880, RZ ;  /* 0x00008880620c7816 */ /* 0x020fca00000000ff */
[----:B------:R-:W-:-:S07]  /*4350*/  IMAD R15, R12, R91, RZ ;  /* 0x0000005b0c0f7224 */ /* 0x000fce00078e02ff */
.L_x_146:
[----:B------:R-:W-:Y:S05]  /*4360*/  BSYNC B1 ;  /* 0x0000000000017941 */ /* 0x000fea0003800000 */
.L_x_145:
[----:B------:R-:W-:Y:S01]  /*4370*/  @!P3 IMAD R79, R79, R90, R15 ;  /* 0x0000005a4f4fb224 */ /* 0x000fe200078e020f */
[----:B------:R-:W-:Y:S04]  /*4380*/  BSSY B1, `(.L_x_147) ;  /* 0x0000006000017945 */ /* 0x000fe80003800000 */
[----:B------:R0:W-:Y:S01]  /*4390*/  @!P3 STG.E.U8 desc[UR38][R6.64+0x69], R79 ;  /* 0x0000694f0600b986 */ /* 0x0001e2000c101126 */
[----:B------:R-:W-:Y:S05]  /*43a0*/  @P5 BRA `(.L_x_148) ;  /* 0x00000000000c5947 */ /* 0x000fea0003800000 */
[----:B------:R-:W5:Y:S02]  /*43b0*/  LDG.E.U8 R98, desc[UR38][R8.64+0x70] ;  /* 0x0000702608627981 */ /* 0x000f64000c1e1100 */
[----:B-----5:R-:W-:-:S05]  /*43c0*/  PRMT R12, R98, 0x8880, RZ ;  /* 0x00008880620c7816 */ /* 0x020fca00000000ff */
[----:B------:R-:W-:-:S07]  /*43d0*/  IMAD R15, R12, R91, RZ ;  /* 0x0000005b0c0f7224 */ /* 0x000fce00078e02ff */
.L_x_148:
[----:B------:R-:W-:Y:S05]  /*43e0*/  BSYNC B1 ;  /* 0x0000000000017941 */ /* 0x000fea0003800000 */
.L_x_147:
[----:B---3--:R-:W-:Y:S01]  /*43f0*/  @!P5 IMAD R13, R80, R90, R15 ;  /* 0x0000005a500dd224 */ /* 0x008fe200078e020f */
[----:B------:R-:W-:Y:S04]  /*4400*/  BSSY B1, `(.L_x_149) ;  /* 0x0000006000017945 */ /* 0x000fe80003800000 */
[----:B------:R3:W-:Y:S01]  /*4410*/  @!P5 STG.E.U8 desc[UR38][R4.64+0x70], R13 ;  /* 0x0000700d0400d986 */ /* 0x0007e2000c101126 */
[----:B------:R-:W-:Y:S05]  /*4420*/  @P2 BRA `(.L_x_150) ;  /* 0x00000000000c2947 */ /* 0x000fea0003800000 */
[----:B------:R-:W5:Y:S02]  /*4430*/  LDG.E.U8 R98, desc[UR38][R8.64+0x71] ;  /* 0x0000712608627981 */ /* 0x000f64000c1e1100 */
[----:B-----5:R-:W-:-:S05]  /*4440*/  PRMT R12, R98, 0x8880, RZ ;  /* 0x00008880620c7816 */ /* 0x020fca00000000ff */
[----:B------:R-:W-:-:S07]  /*4450*/  IMAD R15, R12, R91, RZ ;  /* 0x0000005b0c0f7224 */ /* 0x000fce00078e02ff */
.L_x_150:
[----:B------:R-:W-:Y:S05]  /*4460*/  BSYNC B1 ;  /* 0x0000000000017941 */ /* 0x000fea0003800000 */
.L_x_149:
[----:B------:R-:W-:Y:S01]  /*4470*/  ISETP.LT.OR P4, PT, R3, 0x71, !P0 ;  /* 0x000000710300780c */ /* 0x000fe20004781670 */
[----:B------:R-:W-:Y:S01]  /*4480*/  @!P2 IMAD R81, R81, R90, R15 ;  /* 0x0000005a5151a224 */ /* 0x000fe200078e020f */
[----:B------:R-:W-:Y:S01]  /*4490*/  BSSY B1, `(.L_x_151) ;  /* 0x000000a000017945 */ /* 0x000fe20003800000 */
[C---:B------:R-:W-:Y:S02]  /*44a0*/  ISETP.LT.OR P3, PT, R3.reuse, 0x72, !P0 ;  /* 0x000000720300780c */ /* 0x040fe40004761670 */
[C---:B------:R-:W-:Y:S01]  /*44b0*/  ISETP.LT.OR P5, PT, R3.reuse, 0x79, !P0 ;  /* 0x000000790300780c */ /* 0x040fe200047a1670 */
[----:B------:R0:W-:Y:S01]  /*44c0*/  @!P2 STG.E.U8 desc[UR38][R4.64+0x71], R81 ;  /* 0x000071510400a986 */ /* 0x0001e2000c101126 */
[C---:B------:R-:W-:Y:S02]  /*44d0*/  ISETP.LT.OR P2, PT, R3.reuse, 0x79, !P1 ;  /* 0x000000790300780c */ /* 0x040fe40004f41670 */
[----:B------:R-:W-:-:S04]  /*44e0*/  ISETP.LT.OR P1, PT, R3, 0x7a, !P1 ;  /* 0x0000007a0300780c */ /* 0x000fc80004f21670 */
[----:B------:R-:W-:Y:S09]  /*44f0*/  @P4 BRA `(.L_x_152) ;  /* 0x00000000000c4947 */ /* 0x000ff20003800000 */
[----:B------:R-:W5:Y:S02]  /*4500*/  LDG.E.U8 R98, desc[UR38][R10.64+0x70] ;  /* 0x000070260a627981 */ /* 0x000f64000c1e1100 */
[----:B-----5:R-:W-:-:S05]  /*4510*/  PRMT R12, R98, 0x8880, RZ ;  /* 0x00008880620c7816 */ /* 0x020fca00000000ff */
[----:B------:R-:W-:-:S07]  /*4520*/  IMAD R15, R12, R91, RZ ;  /* 0x0000005b0c0f7224 */ /* 0x000fce00078e02ff */
.L_x_152:
[----:B------:R-:W-:Y:S05]  /*4530*/  BSYNC B1 ;  /* 0x0000000000017941 */ /* 0x000fea0003800000 */
.L_x_151:
[----:B---3--:R-:W-:Y:S01]  /*4540*/  @!P4 IMAD R13, R82, R90, R15 ;  /* 0x0000005a520dc224 */ /* 0x008fe200078e020f */
[----:B------:R-:W-:Y:S04]  /*4550*/  BSSY B1, `(.L_x_153) ;  /* 0x0000006000017945 */ /* 0x000fe80003800000 */
[----:B------:R3:W-:Y:S01]  /*4560*/  @!P4 STG.E.U8 desc[UR38][R6.64+0x70], R13 ;  /* 0x0000700d0600c986 */ /* 0x0007e2000c101126 */
[----:B------:R-:W-:Y:S05]  /*4570*/  @P3 BRA `(.L_x_154) ;  /* 0x00000000000c3947 */ /* 0x000fea0003800000 */
[----:B------:R-:W5:Y:S02]  /*4580*/  LDG.E.U8 R98, desc[UR38][R10.64+0x71] ;  /* 0x000071260a627981 */ /* 0x000f64000c1e1100 */
[----:B-----5:R-:W-:-:S05]  /*4590*/  PRMT R12, R98, 0x8880, RZ ;  /* 0x00008880620c7816 */ /* 0x020fca00000000ff */
[----:B------:R-:W-:-:S07]  /*45a0*/  IMAD R15, R12, R91, RZ ;  /* 0x0000005b0c0f7224 */ /* 0x000fce00078e02ff */
.L_x_154:
[----:B------:R-:W-:Y:S05]  /*45b0*/  BSYNC B1 ;  /* 0x0000000000017941 */ /* 0x000fea0003800000 */
.L_x_153:
[----:B------:R-:W-:Y:S01]  /*45c0*/  @!P3 IMAD R83, R83, R90, R15 ;  /* 0x0000005a5353b224 */ /* 0x000fe200078e020f */
[----:B------:R-:W-:Y:S04]  /*45d0*/  BSSY B1, `(.L_x_155) ;  /* 0x0000006000017945 */ /* 0x000fe80003800000 */
[----:B------:R0:W-:Y:S01]  /*45e0*/  @!P3 STG.E.U8 desc[UR38][R6.64+0x71], R83 ;  /* 0x000071530600b986 */ /* 0x0001e2000c101126 */
[----:B------:R-:W-:Y:S05]  /*45f0*/  @P2 BRA `(.L_x_156) ;  /* 0x00000000000c2947 */ /* 0x000fea0003800000 */
[----:B------:R-:W5:Y:S02]  /*4600*/  LDG.E.U8 R98, desc[UR38][R8.64+0x78] ;  /* 0x0000782608627981 */ /* 0x000f64000c1e1100 */
[----:B-----5:R-:W-:-:S05]  /*4610*/  PRMT R12, R98, 0x8880, RZ ;  /* 0x00008880620c7816 */ /* 0x020fca00000000ff */
[----:B------:R-:W-:-:S07]  /*4620*/  IMAD R15, R12, R91, RZ ;  /* 0x0000005b0c0f7224 */ /* 0x000fce00078e02ff */
.L_x_156:
[----:B------:R-:W-:Y:S05]  /*4630*/  BSYNC B1 ;  /* 0x0000000000017941 */ /* 0x000fea0003800000 */
.L_x_155:
[----:B---3--:R-:W-:Y:S01]  /*4640*/  @!P2 IMAD R13, R84, R90, R15 ;  /* 0x0000005a540da224 */ /* 0x008fe200078e020f */
[----:B------:R-:W-:Y:S04]  /*4650*/  BSSY B1, `(.L_x_157) ;  /* 0x0000006000017945 */ /* 0x000fe80003800000 */
[----:B------:R3:W-:Y:S01]  /*4660*/  @!P2 STG.E.U8 desc[UR38][R4.64+0x78], R13 ;  /* 0x0000780d0400a986 */ /* 0x0007e2000c101126 */
[----:B------:R-:W-:Y:S05]  /*4670*/  @P1 BRA `(.L_x_158) ;  /* 0x00000000000c1947 */ /* 0x000fea0003800000 */
[----:B------:R-:W5:Y:S02]  /*4680*/  LDG.E.U8 R98, desc[UR38][R8.64+0x79] ;  /* 0x0000792608627981 */ /* 0x000f64000c1e1100 */
[----:B-----5:R-:W-:-:S05]  /*4690*/  PRMT R12, R98, 0x8880, RZ ;  /* 0x00008880620c7816 */ /* 0x020fca00000000ff */
[----:B------:R-:W-:-:S07]  /*46a0*/  IMAD R15, R12, R91, RZ ;  /* 0x0000005b0c0f7224 */ /* 0x000fce00078e02ff */
.L_x_158:
[----:B------:R-:W-:Y:S05]  /*46b0*/  BSYNC B1 ;  /* 0x0000000000017941 */ /* 0x000fea0003800000 */
.L_x_157:
[----:B------:R-:W-:Y:S01]  /*46c0*/  @!P1 IMAD R85, R85, R90, R15 ;  /* 0x0000005a55559224 */ /* 0x000fe200078e020f */
[----:B------:R-:W-:Y:S04]  /*46d0*/  BSSY B1, `(.L_x_159) ;  /* 0x0000006000017945 */ /* 0x000fe80003800000 */
[----:B------:R0:W-:Y:S01]  /*46e0*/  @!P1 STG.E.U8 desc[UR38][R4.64+0x79], R85 ;  /* 0x0000795504009986 */ /* 0x0001e2000c101126 */
[----:B------:R-:W-:Y:S05]  /*46f0*/  @P5 BRA `(.L_x_160) ;  /* 0x00000000000c5947 */ /* 0x000fea0003800000 */
[----:B------:R-:W0:Y:S02]  /*4700*/  LDG.E.U8 R98, desc[UR38][R10.64+0x78] ;  /* 0x000078260a627981 */ /* 0x000e24000c1e1100 */
[----:B0123--:R-:W-:-:S05]  /*4710*/  PRMT R4, R98, 0x8880, RZ ;  /* 0x0000888062047816 */ /* 0x00ffca00000000ff */
[----:B------:R-:W-:-:S07]  /*4720*/  IMAD R15, R4, R91, RZ ;  /* 0x0000005b040f7224 */ /* 0x000fce00078e02ff */
.L_x_160:
[----:B------:R-:W-:Y:S05]  /*4730*/  BSYNC B1 ;  /* 0x0000000000017941 */ /* 0x000fea0003800000 */
.L_x_159:
[----:B0123--:R-:W-:Y:S01]  /*4740*/  @!P5 IMAD R5, R86, R90, R15 ;  /* 0x0000005a5605d224 */ /* 0x00ffe200078e020f */
[----:B------:R-:W-:Y:S01]  /*4750*/  ISETP.LT.OR P0, PT, R3, 0x7a, !P0 ;  /* 0x0000007a0300780c */ /* 0x000fe20004701670 */
[----:B------:R-:W-:Y:S03]  /*4760*/  BSSY B1, `(.L_x_161) ;  /* 0x0000006000017945 */ /* 0x000fe60003800000 */
[----:B------:R0:W-:Y:S09]  /*4770*/  @!P5 STG.E.U8 desc[UR38][R6.64+0x78], R5 ;  /* 0x000078050600d986 */ /* 0x0001f2000c101126 */
[----:B------:R-:W-:Y:S05]  /*4780*/  @P0 BRA `(.L_x_162) ;  /* 0x00000000000c0947 */ /* 0x000fea0003800000 */
[----:B------:R-:W2:Y:S02]  /*4790*/  LDG.E.U8 R98, desc[UR38][R10.64+0x79] ;  /* 0x000079260a627981 */ /* 0x000ea4000c1e1100 */
[----:B--2---:R-:W-:-:S05]  /*47a0*/  PRMT R4, R98, 0x8880, RZ ;  /* 0x0000888062047816 */ /* 0x004fca00000000ff */
[----:B------:R-:W-:-:S07]  /*47b0*/  IMAD R15, R4, R91, RZ ;  /* 0x0000005b040f7224 */ /* 0x000fce00078e02ff */
.L_x_162:
[----:B------:R-:W-:Y:S05]  /*47c0*/  BSYNC B1 ;  /* 0x0000000000017941 */ /* 0x000fea0003800000 */
.L_x_161:
[----:B------:R-:W-:Y:S01]  /*47d0*/  IMAD R15, R87, R90, R15 ;  /* 0x0000005a570f7224 */ /* 0x000fe200078e020f */
[----:B------:R-:W-:Y:S06]  /*47e0*/  @P0 BRA `(.L_x_163) ;  /* 0x0000000c00100947 */ /* 0x000fec0003800000 */
[----:B------:R1:W-:Y:S01]  /*47f0*/  STG.E.U8 desc[UR38][R6.64+0x79], R15 ;  /* 0x0000790f06007986 */ /* 0x0003e2000c101126 */
[----:B------:R-:W-:Y:S05]  /*4800*/  BRA `(.L_x_163) ;  /* 0x0000000c00087947 */ /* 0x000fea0003800000 */
.L_x_34:
[C---:B------:R-:W-:Y:S02]  /*4810*/  ISETP.GE.AND P1, PT, R99.reuse, 0x1, PT ;  /* 0x000000016300780c */ /* 0x040fe40003f26270 */
[----:B------:R-:W-:Y:S02]  /*4820*/  ISETP.GE.AND P0, PT, R99, 0x9, PT ;  /* 0x000000096300780c */ /* 0x000fe40003f06270 */
[C---:B------:R-:W-:Y:S02]  /*4830*/  ISETP.LT.OR P4, PT, R3.reuse, 0x1, !P1 ;  /* 0x000000010300780c */ /* 0x040fe40004f81670 */
[C---:B------:R-:W-:Y:S02]  /*4840*/  ISETP.LT.OR P3, PT, R3.reuse, 0x2, !P1 ;  /* 0x000000020300780c */ /* 0x040fe40004f61670 */
[C---:B------:R-:W-:Y:S02]  /*4850*/  ISETP.LT.OR P2, PT, R3.reuse, 0x1, !P0 ;  /* 0x000000010300780c */ /* 0x040fe40004741670 */
[----:B------:R-:W-:-:S07]  /*4860*/  ISETP.LT.OR P5, PT, R3, 0x2, !P0 ;  /* 0x000000020300780c */ /* 0x000fce00047a1670 */
[-C--:B------:R-:W-:Y:S02]  /*4870*/  @!P4 IMAD R9, R24, R90.reuse, RZ ;  /* 0x0000005a1809c224 */ /* 0x080fe400078e02ff */
[-C--:B------:R-:W-:Y:S02]  /*4880*/  @!P3 IMAD R25, R25, R90.reuse, RZ ;  /* 0x0000005a1919b224 */ /* 0x080fe400078e02ff */
[-C--:B------:R-:W-:Y:S01]  /*4890*/  @!P2 IMAD R11, R26, R90.reuse, RZ ;  /* 0x0000005a1a0ba224 */ /* 0x080fe200078e02ff */
[----:B------:R0:W-:Y:S01]  /*48a0*/  @!P4 STG.E.U8 desc[UR38][R4.64], R9 ;  /* 0x000000090400c986 */ /* 0x0001e2000c101126 */
[----:B------:R-:W-:Y:S01]  /*48b0*/  ISETP.LT.OR P4, PT, R3, 0x9, !P1 ;  /* 0x000000090300780c */ /* 0x000fe20004f81670 */
[----:B------:R-:W-:Y:S02]  /*48c0*/  @!P5 IMAD R27, R27, R90, RZ ;  /* 0x0000005a1b1bd224 */ /* 0x000fe400078e02ff */
[----:B------:R-:W-:Y:S01]  /*48d0*/  @!P3 STG.E.U8 desc[UR38][R4.64+0x1], R25 ;  /* 0x000001190400b986 */ /* 0x000fe2000c101126 */
[----:B------:R-:W-:-:S03]  /*48e0*/  ISETP.LT.OR P3, PT, R3, 0xa, !P1 ;  /* 0x0000000a0300780c */ /* 0x000fc60004f61670 */
[----:B------:R1:W-:Y:S01]  /*48f0*/  @!P2 STG.E.U8 desc[UR38][R6.64], R11 ;  /* 0x0000000b0600a986 */ /* 0x0003e2000c101126 */
[----:B------:R-:W-:-:S03]  /*4900*/  ISETP.LT.OR P2, PT, R3, 0x9, !P0 ;  /* 0x000000090300780c */ /* 0x000fc60004741670 */
[----:B------:R-:W-:Y:S01]  /*4910*/  @!P5 STG.E.U8 desc[UR38][R6.64+0x1], R27 ;  /* 0x0000011b0600d986 */ /* 0x000fe2000c101126 */
[----:B------:R-:W-:Y:S01]  /*4920*/  ISETP.LT.OR P5, PT, R3, 0xa, !P0 ;  /* 0x0000000a0300780c */ /* 0x000fe200047a1670 */
[----:B------:R-:W-:-:S04]  /*4930*/  @!P4 IMAD R13, R28, R90, RZ ;  /* 0x0000005a1c0dc224 */ /* 0x000fc800078e02ff */
[-C--:B------:R-:W-:Y:S01]  /*4940*/  @!P3 IMAD R29, R29, R90.reuse, RZ ;  /* 0x0000005a1d1db224 */ /* 0x080fe200078e02ff */
[----:B------:R-:W-:Y:S01]  /*4950*/  @!P4 STG.E.U8 desc[UR38][R4.64+0x8], R13 ;  /* 0x0000080d0400c986 */ /* 0x000fe2000c101126 */
[C---:B------:R-:W-:Y:S02]  /*4960*/  ISETP.LT.OR P4, PT, R3.reuse, 0x11, !P1 ;  /* 0x000000110300780c */ /* 0x040fe40004f81670 */
[-C--:B0-----:R-:W-:Y:S01]  /*4970*/  @!P2 IMAD R9, R30, R90.reuse, RZ ;  /* 0x0000005a1e09a224 */ /* 0x081fe200078e02ff */
[----:B------:R-:W-:Y:S01]  /*4980*/  @!P3 STG.E.U8 desc[UR38][R4.64+0x9], R29 ;  /* 0x0000091d0400b986 */ /* 0x000fe2000c101126 */
[----:B------:R-:W-:Y:S02]  /*4990*/  ISETP.LT.OR P3, PT, R3, 0x12, !P1 ;  /* 0x000000120300780c */ /* 0x000fe40004f61670 */
[----:B------:R-:W-:Y:S01]  /*49a0*/  @!P5 IMAD R31, R31, R90, RZ ;  /* 0x0000005a1f1fd224 */ /* 0x000fe200078e02ff */
[----:B------:R0:W-:Y:S01]  /*49b0*/  @!P2 STG.E.U8 desc[UR38][R6.64+0x8], R9 ;  /* 0x000008090600a986 */ /* 0x0001e2000c101126 */
[----:B------:R-:W-:-:S03]  /*49c0*/  ISETP.LT.OR P2, PT, R3, 0x11, !P0 ;  /* 0x000000110300780c */ /* 0x000fc60004741670 */
[----:B------:R-:W-:Y:S01]  /*49d0*/  @!P5 STG.E.U8 desc[UR38][R6.64+0x9], R31 ;  /* 0x0000091f0600d986 */ /* 0x000fe2000c101126 */
[----:B------:R-:W-:Y:S01]  /*49e0*/  ISETP.LT.OR P5, PT, R3, 0x12, !P0 ;  /* 0x000000120300780c */ /* 0x000fe200047a1670 */
[----:B-1----:R-:W-:-:S04]  /*49f0*/  @!P4 IMAD R11, R32, R90, RZ ;  /* 0x0000005a200bc224 */ /* 0x002fc800078e02ff */
        /* <DEDUP_REMOVED lines=109> */
[----:B------:R1:W-:Y:S01]  /*50d0*/  @!P4 STG.E.U8 desc[UR38][R4.64+0x58], R13 ;  /* 0x0000580d0400c986 */ /* 0x0003e2000c101126 */
        /* <DEDUP_REMOVED lines=13> */
[-C--:B-1----:R-:W-:Y:S01]  /*51b0*/  @!P2 IMAD R13, R74, R90.reuse, RZ ;  /* 0x0000005a4a0da224 */ /* 0x082fe200078e02ff */
[----:B------:R-:W-:Y:S01]  /*51c0*/  @!P3 STG.E.U8 desc[UR38][R4.64+0x61], R73 ;  /* 0x000061490400b986 */ /* 0x000fe2000c101126 */
[----:B------:R-:W-:Y:S02]  /*51d0*/  ISETP.LT.OR P3, PT, R3, 0x6a, !P1 ;  /* 0x0000006a0300780c */ /* 0x000fe40004f61670 */
[----:B------:R-:W-:Y:S01]  /*51e0*/  @!P5 IMAD R75, R75, R90, RZ ;  /* 0x0000005a4b4bd224 */ /* 0x000fe200078e02ff */
[----:B------:R1:W-:Y:S01]  /*51f0*/  @!P2 STG.E.U8 desc[UR38][R6.64+0x60], R13 ;  /* 0x0000600d0600a986 */ /* 0x0003e2000c101126 */
[----:B------:R-:W-:-:S03]  /*5200*/  ISETP.LT.OR P2, PT, R3, 0x69, !P0 ;  /* 0x000000690300780c */ /* 0x000fc60004741670 */
[----:B------:R-:W-:Y:S01]  /*5210*/  @!P5 STG.E.U8 desc[UR38][R6.64+0x61], R75 ;  /* 0x0000614b0600d986 */ /* 0x000fe2000c101126 */
[----:B------:R-:W-:Y:S01]  /*5220*/  ISETP.LT.OR P5, PT, R3, 0x6a, !P0 ;  /* 0x0000006a0300780c */ /* 0x000fe200047a1670 */
[----:B0-----:R-:W-:-:S04]  /*5230*/  @!P4 IMAD R9, R76, R90, RZ ;  /* 0x0000005a4c09c224 */ /* 0x001fc800078e02ff */
[-C--:B------:R-:W-:Y:S01]  /*5240*/  @!P3 IMAD R77, R77, R90.reuse, RZ ;  /* 0x0000005a4d4db224 */ /* 0x080fe200078e02ff */
[----:B------:R-:W-:Y:S01]  /*5250*/  @!P4 STG.E.U8 desc[UR38][R4.64+0x68], R9 ;  /* 0x000068090400c986 */ /* 0x000fe2000c101126 */
[C---:B------:R-:W-:Y:S02]  /*5260*/  ISETP.LT.OR P4, PT, R3.reuse, 0x72, !P1 ;  /* 0x000000720300780c */ /* 0x040fe40004f81670 */
[-C--:B--2---:R-:W-:Y:S01]  /*5270*/  @!P2 IMAD R11, R78, R90.reuse, RZ ;  /* 0x0000005a4e0ba224 */ /* 0x084fe200078e02ff */
[----:B------:R-:W-:Y:S01]  /*5280*/  @!P3 STG.E.U8 desc[UR38][R4.64+0x69], R77 ;  /* 0x0000694d0400b986 */ /* 0x000fe2000c101126 */
[----:B------:R-:W-:Y:S02]  /*5290*/  ISETP.LT.OR P3, PT, R3, 0x71, !P1 ;  /* 0x000000710300780c */ /* 0x000fe40004f61670 */
[----:B------:R-:W-:Y:S01]  /*52a0*/  @!P5 IMAD R79, R79, R90, RZ ;  /* 0x0000005a4f4fd224 */ /* 0x000fe200078e02ff */
[----:B------:R0:W-:Y:S01]  /*52b0*/  @!P2 STG.E.U8 desc[UR38][R6.64+0x68], R11 ;  /* 0x0000680b0600a986 */ /* 0x0001e2000c101126 */
[----:B------:R-:W-:-:S03]  /*52c0*/  ISETP.LT.OR P2, PT, R3, 0x71, !P0 ;  /* 0x000000710300780c */ /* 0x000fc60004741670 */
[----:B------:R2:W-:Y:S01]  /*52d0*/  @!P5 STG.E.U8 desc[UR38][R6.64+0x69], R79 ;  /* 0x0000694f0600d986 */ /* 0x0005e2000c101126 */
[----:B------:R-:W-:Y:S01]  /*52e0*/  ISETP.LT.OR P5, PT, R3, 0x79, !P0 ;  /* 0x000000790300780c */ /* 0x000fe200047a1670 */
[----:B------:R-:W-:-:S04]  /*52f0*/  @!P4 IMAD R81, R81, R90, RZ ;  /* 0x0000005a5151c224 */ /* 0x000fc800078e02ff */
[-C--:B-1----:R-:W-:Y:S01]  /*5300*/  @!P3 IMAD R13, R80, R90.reuse, RZ ;  /* 0x0000005a500db224 */ /* 0x082fe200078e02ff */
[----:B------:R2:W-:Y:S01]  /*5310*/  @!P4 STG.E.U8 desc[UR38][R4.64+0x71], R81 ;  /* 0x000071510400c986 */ /* 0x0005e2000c101126 */
[C---:B------:R-:W-:Y:S02]  /*5320*/  ISETP.LT.OR P4, PT, R3.reuse, 0x72, !P0 ;  /* 0x000000720300780c */ /* 0x040fe40004781670 */
[C---:B------:R-:W-:Y:S01]  /*5330*/  ISETP.LT.OR P0, PT, R3.reuse, 0x7a, !P0 ;  /* 0x0000007a0300780c */ /* 0x040fe20004701670 */
[----:B------:R2:W-:Y:S01]  /*5340*/  @!P3 STG.E.U8 desc[UR38][R4.64+0x70], R13 ;  /* 0x0000700d0400b986 */ /* 0x0005e2000c101126 */
[C---:B------:R-:W-:Y:S02]  /*5350*/  ISETP.LT.OR P3, PT, R3.reuse, 0x79, !P1 ;  /* 0x000000790300780c */ /* 0x040fe40004f61670 */
[----:B------:R-:W-:Y:S01]  /*5360*/  ISETP.LT.OR P1, PT, R3, 0x7a, !P1 ;  /* 0x0000007a0300780c */ /* 0x000fe20004f21670 */
[-C--:B------:R-:W-:Y:S02]  /*5370*/  @!P2 IMAD R3, R82, R90.reuse, RZ ;  /* 0x0000005a5203a224 */ /* 0x080fe400078e02ff */
[----:B0-----:R-:W-:-:S03]  /*5380*/  @!P5 IMAD R11, R86, R90, RZ ;  /* 0x0000005a560bd224 */ /* 0x001fc600078e02ff */
[----:B------:R2:W-:Y:S01]  /*5390*/  @!P2 STG.E.U8 desc[UR38][R6.64+0x70], R3 ;  /* 0x000070030600a986 */ /* 0x0005e2000c101126 */
[-C--:B------:R-:W-:Y:S02]  /*53a0*/  @!P4 IMAD R83, R83, R90.reuse, RZ ;  /* 0x0000005a5353c224 */ /* 0x080fe400078e02ff */
[-C--:B------:R-:W-:Y:S02]  /*53b0*/  @!P0 IMAD R87, R87, R90.reuse, RZ ;  /* 0x0000005a57578224 */ /* 0x080fe400078e02ff */
[-C--:B------:R-:W-:Y:S01]  /*53c0*/  @!P3 IMAD R9, R84, R90.reuse, RZ ;  /* 0x0000005a5409b224 */ /* 0x080fe200078e02ff */
[----:B------:R2:W-:Y:S01]  /*53d0*/  @!P4 STG.E.U8 desc[UR38][R6.64+0x71], R83 ;  /* 0x000071530600c986 */ /* 0x0005e2000c101126 */
[----:B------:R-:W-:-:S03]  /*53e0*/  @!P1 IMAD R85, R85, R90, RZ ;  /* 0x0000005a55559224 */ /* 0x000fc600078e02ff */
[----:B------:R2:W-:Y:S04]  /*53f0*/  @!P3 STG.E.U8 desc[UR38][R4.64+0x78], R9 ;  /* 0x000078090400b986 */ /* 0x0005e8000c101126 */
[----:B------:R2:W-:Y:S04]  /*5400*/  @!P1 STG.E.U8 desc[UR38][R4.64+0x79], R85 ;  /* 0x0000795504009986 */ /* 0x0005e8000c101126 */
[----:B------:R2:W-:Y:S04]  /*5410*/  @!P5 STG.E.U8 desc[UR38][R6.64+0x78], R11 ;  /* 0x0000780b0600d986 */ /* 0x0005e8000c101126 */
[----:B------:R2:W-:Y:S02]  /*5420*/  @!P0 STG.E.U8 desc[UR38][R6.64+0x79], R87 ;  /* 0x0000795706008986 */ /* 0x0005e4000c101126 */
.L_x_163:
[----:B------:R-:W-:Y:S05]  /*5430*/  BSYNC B0 ;  /* 0x0000000000007941 */ /* 0x000fea0003800000 */
.L_x_33:
[----:B------:R-:W-:Y:S01]  /*5440*/  IADD3 R16, P0, R16, UR36, RZ ;  /* 0x0000002410107c10 */ /* 0x000fe2000ff1e0ff */
[----:B------:R-:W-:Y:S01]  /*5450*/  ULDC.64 UR4, c[0x0][0x650] ;  /* 0x0001940000047ab9 */ /* 0x000fe20000000a00 */
[----:B--2---:R-:W-:Y:S01]  /*5460*/  PRMT R3, RZ, 0x7610, R3 ;  /* 0x00007610ff037816 */ /* 0x004fe20000000003 */
[----:B------:R-:W-:Y:S01]  /*5470*/  IMAD.MOV.U32 R100, RZ, RZ, -0x1 ;  /* 0xffffffffff647424 */ /* 0x000fe200078e00ff */
[----:B------:R-:W-:Y:S01]  /*5480*/  IADD3.X R17, R17, UR42, RZ, P0, !PT ;  /* 0x0000002a11117c10 */ /* 0x000fe200087fe4ff */
[----:B------:R-:W-:Y:S01]  /*5490*/  IMAD.MOV.U32 R23, RZ, RZ, -0x1 ;  /* 0xffffffffff177424 */ /* 0x000fe200078e00ff */
[----:B------:R-:W-:-:S04]  /*54a0*/  ISETP.GE.U32.AND P0, PT, R16, UR4, PT ;  /* 0x0000000410007c0c */ /* 0x000fc8000bf06070 */
[----:B------:R-:W-:-:S13]  /*54b0*/  ISETP.GE.U32.AND.EX P0, PT, R17, UR5, PT, P0 ;  /* 0x0000000511007c0c */ /* 0x000fda000bf06100 */
[----:B------:R-:W-:Y:S05]  /*54c0*/  @P0 BRA `(.L_x_164) ;  /* 0x0000000400500947 */ /* 0x000fea0003800000 */
[----:B------:R-:W2:Y:S01]  /*54d0*/  LDC.64 R10, c[0x0][0x628] ;  /* 0x00018a00ff0a7b82 */ /* 0x000ea20000000a00 */
[----:B------:R-:W3:Y:S01]  /*54e0*/  S2R R12, SR_CTAID.X ;  /* 0x00000000000c7919 */ /* 0x000ee20000002500 */
[----:B------:R-:W-:Y:S02]  /*54f0*/  IMAD.MOV.U32 R8, RZ, RZ, R16 ;  /* 0x000000ffff087224 */ /* 0x000fe400078e0010 */
[----:B------:R-:W-:Y:S01]  /*5500*/  IMAD.MOV.U32 R9, RZ, RZ, R17 ;  /* 0x000000ffff097224 */ /* 0x000fe200078e0011 */
[----:B------:R-:W0:Y:S03]  /*5510*/  S2R R20, SR_CTAID.Y ;  /* 0x0000000000147919 */ /* 0x000e260000002600 */
[----:B------:R-:W0:Y:S08]  /*5520*/  LDC R0, c[0x0][0x630] ;  /* 0x00018c00ff007b82 */ /* 0x000e300000000800 */
[----:B-1----:R-:W1:Y:S01]  /*5530*/  LDC.64 R14, c[0x0][0x620] ;  /* 0x00018800ff0e7b82 */ /* 0x002e620000000a00 */
[----:B--2---:R-:W-:-:S04]  /*5540*/  ISETP.NE.U32.AND P0, PT, R10, RZ, PT ;  /* 0x000000ff0a00720c */ /* 0x004fc80003f05070 */
[----:B------:R-:W-:-:S13]  /*5550*/  ISETP.NE.AND.EX P0, PT, R11, RZ, PT, P0 ;  /* 0x000000ff0b00720c */ /* 0x000fda0003f05300 */
[----:B01-3--:R-:W-:Y:S05]  /*5560*/  @!P0 BRA `(.L_x_165) ;  /* 0x0000000000288947 */ /* 0x00bfea0003800000 */
[----:B------:R-:W0:Y:S02]  /*5570*/  LDC R3, c[0x0][0x634] ;  /* 0x00018d00ff037b82 */ /* 0x000e240000000800 */
[----:B0-----:R-:W-:-:S05]  /*5580*/  IADD3 R3, P0, R16, R3, RZ ;  /* 0x0000000310037210 */ /* 0x001fca0007f1e0ff */
[----:B------:R-:W-:-:S04]  /*5590*/  IMAD.X R13, RZ, RZ, R17, P0 ;  /* 0x000000ffff0d7224 */ /* 0x000fc800000e0611 */
[----:B------:R-:W-:-:S04]  /*55a0*/  IMAD.WIDE.U32 R4, R13, R10, RZ ;  /* 0x0000000a0d047225 */ /* 0x000fc800078e00ff */
[----:B----4-:R-:W-:-:S04]  /*55b0*/  IMAD.WIDE.U32 R6, P0, R3, R11, R4 ;  /* 0x0000000b03067225 */ /* 0x010fc80007800004 */
[----:B------:R-:W-:-:S04]  /*55c0*/  IMAD.WIDE.U32 R4, R3, R10, RZ ;  /* 0x0000000a03047225 */ /* 0x000fc800078e00ff */
[----:B------:R-:W-:Y:S01]  /*55d0*/  IMAD.X R9, RZ, RZ, RZ, P0 ;  /* 0x000000ffff097224 */ /* 0x000fe200000e06ff */
[----:B------:R-:W-:Y:S01]  /*55e0*/  IADD3 RZ, P0, R5, R6, RZ ;  /* 0x0000000605ff7210 */ /* 0x000fe20007f1e0ff */
[----:B------:R-:W-:-:S04]  /*55f0*/  IMAD.MOV.U32 R8, RZ, RZ, R7 ;  /* 0x000000ffff087224 */ /* 0x000fc800078e0007 */
[----:B------:R-:W-:-:S08]  /*5600*/  IMAD.WIDE.U32.X R8, R13, R11, R8, P0 ;  /* 0x0000000b0d087225 */ /* 0x000fd000000e0408 */
.L_x_165:
[-CC-:B------:R-:W-:Y:S01]  /*5610*/  SHF.R.U64 R23, R8, R0.reuse, R9.reuse ;  /* 0x0000000008177219 */ /* 0x180fe20000001209 */
[----:B----4-:R-:W0:Y:S01]  /*5620*/  LDC.64 R26, c[0x0][0x640] ;  /* 0x00019000ff1a7b82 */ /* 0x010e220000000a00 */
[----:B------:R-:W-:Y:S01]  /*5630*/  SHF.R.U32.HI R0, RZ, R0, R9 ;  /* 0x00000000ff007219 */ /* 0x000fe20000011609 */
[----:B------:R-:W-:Y:S01]  /*5640*/  ULDC UR4, c[0x0][0x150] ;  /* 0x0000540000047ab9 */ /* 0x000fe20000000800 */
[----:B------:R-:W-:Y:S02]  /*5650*/  IADD3 R3, P0, RZ, -R23, RZ ;  /* 0x80000017ff037210 */ /* 0x000fe40007f1e0ff */
[----:B------:R-:W-:-:S03]  /*5660*/  I2FP.F32.U32 R7, R12 ;  /* 0x0000000c00077245 */ /* 0x000fc60000201000 */
[----:B------:R-:W1:Y:S01]  /*5670*/  LDC R6, c[0x0][0x618] ;  /* 0x00018600ff067b82 */ /* 0x000e620000000800 */
[----:B------:R-:W-:Y:S02]  /*5680*/  IMAD.X R5, RZ, RZ, ~R0, P0 ;  /* 0x000000ffff057224 */ /* 0x000fe400000e0e00 */
[----:B------:R-:W-:Y:S01]  /*5690*/  FMUL R7, R7, UR4 ;  /* 0x0000000407077c20 */ /* 0x000fe20008400000 */
[----:B------:R-:W-:Y:S01]  /*56a0*/  ULDC UR4, c[0x0][0x154] ;  /* 0x0000550000047ab9 */ /* 0x000fe20000000800 */
[-C--:B------:R-:W-:Y:S02]  /*56b0*/  IMAD R0, R5, R14.reuse, RZ ;  /* 0x0000000e05007224 */ /* 0x080fe400078e02ff */
[C---:B------:R-:W-:Y:S01]  /*56c0*/  IMAD.WIDE.U32 R4, R3.reuse, R14, R16 ;  /* 0x0000000e03047225 */ /* 0x040fe200078e0010 */
[----:B------:R-:W2:Y:S01]  /*56d0*/  LDC R8, c[0x0][0x608] ;  /* 0x00018200ff087b82 */ /* 0x000ea20000000800 */
[----:B------:R-:W3:Y:S02]  /*56e0*/  F2I.U32.TRUNC.NTZ R7, R7 ;  /* 0x0000000700077305 */ /* 0x000ee4000020f000 */
[----:B------:R-:W-:Y:S01]  /*56f0*/  IMAD R3, R3, R15, R0 ;  /* 0x0000000f03037224 */ /* 0x000fe200078e0200 */
[----:B------:R-:W-:-:S03]  /*5700*/  I2FP.F32.U32 R0, R20 ;  /* 0x0000001400007245 */ /* 0x000fc60000201000 */
[----:B------:R-:W-:Y:S01]  /*5710*/  IMAD.IADD R3, R5, 0x1, R3 ;  /* 0x0000000105037824 */ /* 0x000fe200078e0203 */
[----:B------:R-:W4:Y:S01]  /*5720*/  LDC R11, c[0x0][0x658] ;  /* 0x00019600ff0b7b82 */ /* 0x000f220000000800 */
[----:B0-----:R-:W-:-:S04]  /*5730*/  ISETP.NE.U32.AND P0, PT, R26, RZ, PT ;  /* 0x000000ff1a00720c */ /* 0x001fc80003f05070 */
[----:B------:R-:W-:-:S03]  /*5740*/  ISETP.NE.AND.EX P0, PT, R27, RZ, PT, P0 ;  /* 0x000000ff1b00720c */ /* 0x000fc60003f05300 */
[----:B------:R-:W0:Y:S01]  /*5750*/  LDC R9, c[0x0][0x144] ;  /* 0x00005100ff097b82 */ /* 0x000e220000000800 */
[-C--:B-1----:R-:W-:Y:S01]  /*5760*/  SHF.R.U64 R10, R4, R6.reuse, R3 ;  /* 0x00000006040a7219 */ /* 0x082fe20000001203 */
[----:B---3--:R-:W-:Y:S01]  /*5770*/  IMAD.MOV R7, RZ, RZ, -R7 ;  /* 0x000000ffff077224 */ /* 0x008fe200078e0a07 */
[----:B------:R-:W-:Y:S01]  /*5780*/  SHF.R.U32.HI R3, RZ, R6, R3 ;  /* 0x00000006ff037219 */ /* 0x000fe20000011603 */
[----:B------:R-:W-:-:S04]  /*5790*/  FMUL R6, R0, UR4 ;  /* 0x0000000400067c20 */ /* 0x000fc80008400000 */
[----:B------:R-:W1:Y:S01]  /*57a0*/  LDC R21, c[0x0][0x148] ;  /* 0x00005200ff157b82 */ /* 0x000e620000000800 */
[----:B------:R3:W0:Y:S01]  /*57b0*/  F2I.U32.TRUNC.NTZ R14, R6 ;  /* 0x00000006000e7305 */ /* 0x000622000020f000 */
[-CC-:B--2---:R-:W-:Y:S02]  /*57c0*/  SHF.R.U64 R13, R10, R8.reuse, R3.reuse ;  /* 0x000000080a0d7219 */ /* 0x184fe40000001203 */
[----:B------:R-:W-:-:S04]  /*57d0*/  SHF.R.U32.HI R0, RZ, R8, R3 ;  /* 0x00000008ff007219 */ /* 0x000fc80000011603 */
[----:B------:R-:W2:Y:S01]  /*57e0*/  LDC R24, c[0x0][0x600] ;  /* 0x00018000ff187b82 */ /* 0x000ea20000000800 */
[-CC-:B----4-:R-:W-:Y:S02]  /*57f0*/  SHF.R.U64 R15, R13, R11.reuse, R0.reuse ;  /* 0x0000000b0d0f7219 */ /* 0x190fe40000001200 */
[----:B------:R-:W-:-:S03]  /*5800*/  SHF.R.U32.HI R5, RZ, R11, R0 ;  /* 0x0000000bff057219 */ /* 0x000fc60000011600 */
[----:B------:R-:W-:Y:S02]  /*5810*/  IMAD.MOV.U32 R4, RZ, RZ, R15 ;  /* 0x000000ffff047224 */ /* 0x000fe400078e000f */
[----:B------:R-:W4:Y:S01]  /*5820*/  LDC R28, c[0x0][0x648] ;  /* 0x00019200ff1c7b82 */ /* 0x000f220000000800 */
[----:B0-----:R-:W-:-:S07]  /*5830*/  IMAD R25, R9, R7, R12 ;  /* 0x0000000709197224 */ /* 0x001fce00078e020c */
[----:B------:R-:W0:Y:S08]  /*5840*/  LDC R29, c[0x0][0x638] ;  /* 0x00018e00ff1d7b82 */ /* 0x000e300000000800 */
[----:B------:R-:W0:Y:S01]  /*5850*/  LDC R30, c[0x0][0x610] ;  /* 0x00018400ff1e7b82 */ /* 0x000e220000000800 */
[----:B-123--:R-:W-:Y:S05]  /*5860*/  @!P0 BRA `(.L_x_166) ;  /* 0x0000000000288947 */ /* 0x00efea0003800000 */
[----:B------:R-:W1:Y:S02]  /*5870*/  LDC R0, c[0x0][0x64c] ;  /* 0x00019300ff007b82 */ /* 0x000e640000000800 */
[----:B-1----:R-:W-:-:S05]  /*5880*/  IADD3 R3, P0, R15, R0, RZ ;  /* 0x000000000f037210 */ /* 0x002fca0007f1e0ff */
        /* <DEDUP_REMOVED lines=8> */
.L_x_166:
[----:B------:R-:W-:Y:S01]  /*5910*/  ISETP.NE.AND P0, PT, R2, 0x1, PT ;  /* 0x000000010200780c */ /* 0x000fe20003f05270 */
[----:B------:R-:W-:Y:S01]  /*5920*/  IMAD.MOV R14, RZ, RZ, -R14 ;  /* 0x000000ffff0e7224 */ /* 0x000fe200078e0a0e */
[----:B----4-:R-:W-:Y:S01]  /*5930*/  SHF.R.U64 R3, R4, R28, R5 ;  /* 0x0000001c04037219 */ /* 0x010fe20000001205 */
[----:B------:R-:W-:Y:S01]  /*5940*/  VIADD R5, R24, 0xffffffff ;  /* 0xffffffff18057836 */ /* 0x000fe20000000000 */
[----:B------:R-:W-:-:S03]  /*5950*/  LOP3.LUT R0, R13, R96, RZ, 0xc0, !PT ;  /* 0x000000600d007212 */ /* 0x000fc600078ec0ff */
[----:B------:R-:W-:Y:S01]  /*5960*/  IMAD.MOV R4, RZ, RZ, -R3 ;  /* 0x000000ffff047224 */ /* 0x000fe200078e0a03 */
[----:B------:R-:W-:Y:S01]  /*5970*/  LOP3.LUT R10, R10, R5, RZ, 0xc0, !PT ;  /* 0x000000050a0a7212 */ /* 0x000fe200078ec0ff */
[----:B------:R-:W-:Y:S02]  /*5980*/  IMAD R0, R93, R3, R0 ;  /* 0x000000035d007224 */ /* 0x000fe400078e0200 */
[----:B0-----:R-:W-:Y:S02]  /*5990*/  IMAD R3, R4, R29, R15 ;  /* 0x0000001d04037224 */ /* 0x001fe400078e020f */
[----:B------:R-:W-:Y:S02]  /*59a0*/  @P0 IMAD R25, R21, R14, R20 ;  /* 0x0000000e15190224 */ /* 0x000fe400078e0214 */
[----:B------:R-:W-:Y:S02]  /*59b0*/  IMAD R5, R3, R24, R10 ;  /* 0x0000001803057224 */ /* 0x000fe400078e020a */
[----:B------:R-:W-:-:S02]  /*59c0*/  IMAD R0, R0, R30, R25 ;  /* 0x0000001e00007224 */ /* 0x000fc400078e0219 */
[----:B------:R-:W-:-:S03]  /*59d0*/  IMAD.MOV.U32 R4, RZ, RZ, 0x1 ;  /* 0x00000001ff047424 */ /* 0x000fc600078e00ff */
[----:B------:R-:W-:Y:S02]  /*59e0*/  SEL R100, R5, R0, !P0 ;  /* 0x0000000005647207 */ /* 0x000fe40004000000 */
[----:B------:R-:W-:Y:S02]  /*59f0*/  PRMT R3, R4, 0x7610, R3 ;  /* 0x0000761004037816 */ /* 0x000fe40000000003 */
[----:B------:R-:W-:-:S07]  /*5a00*/  SEL R0, R0, R5, !P0 ;  /* 0x0000000500007207 */ /* 0x000fce0004000000 */
.L_x_164:
[----:B------:R-:W-:Y:S01]  /*5a10*/  LOP3.LUT P0, RZ, R3, 0xff, RZ, 0xc0, !PT ;  /* 0x000000ff03ff7812 */ /* 0x000fe2000780c0ff */
[----:B------:R-:W-:-:S12]  /*5a20*/  IMAD.MOV.U32 R99, RZ, RZ, R0 ;  /* 0x000000ffff637224 */ /* 0x000fd800078e0000 */
[----:B------:R-:W-:Y:S05]  /*5a30*/  @P0 BRA `(.L_x_167) ;  /* 0xffffffbc00480947 */ /* 0x000fea000383ffff */
[----:B------:R-:W-:Y:S05]  /*5a40*/  EXIT ;  /* 0x000000000000794d */ /* 0x000fea0003800000 */
.L_x_8:
        /* <DEDUP_REMOVED lines=26> */
.L_x_169:
[----:B------:R-:W0:Y:S01]  /*5bf0*/  LDC.64 R28, c[0x0][0x640] ;  /* 0x00019000ff1c7b82 */ /* 0x000e220000000a00 */
[-CC-:B------:R-:W-:Y:S01]  /*5c00*/  SHF.R.U64 R21, R14, R6.reuse, R15.reuse ;  /* 0x000000060e157219 */ /* 0x180fe2000000120f */
[----:B------:R-:W-:Y:S01]  /*5c10*/  IMAD.MOV.U32 R32, RZ, RZ, 0x1 ;  /* 0x00000001ff207424 */ /* 0x000fe200078e00ff */
[----:B------:R-:W-:Y:S02]  /*5c20*/  SHF.R.U32.HI R6, RZ, R6, R15 ;  /* 0x00000006ff067219 */ /* 0x000fe4000001160f */
[----:B------:R-:W-:-:S03]  /*5c30*/  IADD3 R9, P0, RZ, -R21, RZ ;  /* 0x80000015ff097210 */ /* 0x000fc60007f1e0ff */
[----:B------:R-:W1:Y:S02]  /*5c40*/  LDC R12, c[0x0][0x618] ;  /* 0x00018600ff0c7b82 */ /* 0x000e640000000800 */
[----:B------:R-:W-:-:S04]  /*5c50*/  IMAD.X R11, RZ, RZ, ~R6, P0 ;  /* 0x000000ffff0b7224 */ /* 0x000fc800000e0e06 */
[-C--:B------:R-:W-:Y:S02]  /*5c60*/  IMAD R6, R11, R22.reuse, RZ ;  /* 0x000000160b067224 */ /* 0x080fe400078e02ff */
[----:B------:R-:W2:Y:S01]  /*5c70*/  LDC R14, c[0x0][0x608] ;  /* 0x00018200ff0e7b82 */ /* 0x000ea20000000800 */
[----:B------:R-:W-:-:S04]  /*5c80*/  IMAD.WIDE.U32 R10, R9, R22, R16 ;  /* 0x00000016090a7225 */ /* 0x000fc800078e0010 */
[----:B------:R-:W-:-:S03]  /*5c90*/  IMAD R9, R9, R23, R6 ;  /* 0x0000001709097224 */ /* 0x000fc600078e0206 */
[----:B------:R-:W3:Y:S01]  /*5ca0*/  LDC R27, c[0x0][0x658] ;  /* 0x00019600ff1b7b82 */ /* 0x000ee20000000800 */
[----:B------:R-:W-:Y:S01]  /*5cb0*/  IMAD.IADD R9, R11, 0x1, R9 ;  /* 0x000000010b097824 */ /* 0x000fe200078e0209 */
[----:B0-----:R-:W-:-:S04]  /*5cc0*/  ISETP.NE.U32.AND P0, PT, R28, RZ, PT ;  /* 0x000000ff1c00720c */ /* 0x001fc80003f05070 */
[----:B------:R-:W-:Y:S02]  /*5cd0*/  ISETP.NE.AND.EX P0, PT, R29, RZ, PT, P0 ;  /* 0x000000ff1d00720c */ /* 0x000fe40003f05300 */
[----:B------:R-:W0:Y:S01]  /*5ce0*/  LDC R25, c[0x0][0x600] ;  /* 0x00018000ff197b82 */ /* 0x000e220000000800 */
[-CC-:B-1----:R-:W-:Y:S01]  /*5cf0*/  SHF.R.U64 R20, R10, R12.reuse, R9.reuse ;  /* 0x0000000c0a147219 */ /* 0x182fe20000001209 */
[----:B------:R-:W-:Y:S01]  /*5d00*/  IMAD.MOV.U32 R10, RZ, RZ, -0x1 ;  /* 0xffffffffff0a7424 */ /* 0x000fe200078e00ff */
[----:B------:R-:W-:-:S05]  /*5d10*/  SHF.R.U32.HI R9, RZ, R12, R9 ;  /* 0x0000000cff097219 */ /* 0x000fca0000011609 */
[----:B------:R-:W1:Y:S01]  /*5d20*/  LDC R26, c[0x0][0x648] ;  /* 0x00019200ff1a7b82 */ /* 0x000e620000000800 */
[-CC-:B--2---:R-:W-:Y:S02]  /*5d30*/  SHF.R.U64 R23, R20, R14.reuse, R9.reuse ;  /* 0x0000000e14177219 */ /* 0x184fe40000001209 */
[----:B------:R-:W-:-:S05]  /*5d40*/  SHF.R.U32.HI R6, RZ, R14, R9 ;  /* 0x0000000eff067219 */ /* 0x000fca0000011609 */
[----:B------:R-:W2:Y:S01]  /*5d50*/  LDC R30, c[0x0][0x638] ;  /* 0x00018e00ff1e7b82 */ /* 0x000ea20000000800 */
[-C--:B---3--:R-:W-:Y:S02]  /*5d60*/  SHF.L.U32 R10, R10, R27.reuse, RZ ;  /* 0x0000001b0a0a7219 */ /* 0x088fe400000006ff */
[-CC-:B------:R-:W-:Y:S02]  /*5d70*/  SHF.R.U64 R22, R23, R27.reuse, R6.reuse ;  /* 0x0000001b17167219 */ /* 0x180fe40000001206 */
[----:B------:R-:W-:Y:S02]  /*5d80*/  LOP3.LUT R34, RZ, R10, RZ, 0x33, !PT ;  /* 0x0000000aff227212 */ /* 0x000fe400078e33ff */
[----:B------:R-:W-:Y:S01]  /*5d90*/  SHF.R.U32.HI R11, RZ, R27, R6 ;  /* 0x0000001bff0b7219 */ /* 0x000fe20000011606 */
[----:B------:R-:W3:Y:S01]  /*5da0*/  LDC R31, c[0x0][0x610] ;  /* 0x00018400ff1f7b82 */ /* 0x000ee20000000800 */
[----:B------:R-:W-:Y:S01]  /*5db0*/  IMAD.MOV.U32 R10, RZ, RZ, R22 ;  /* 0x000000ffff0a7224 */ /* 0x000fe200078e0016 */
[----:B------:R-:W-:Y:S06]  /*5dc0*/  @!P0 BRA `(.L_x_170) ;  /* 0x0000000000288947 */ /* 0x000fec0003800000 */
        /* <DEDUP_REMOVED lines=10> */
.L_x_170:
[----:B------:R-:W-:Y:S02]  /*5e70*/  ISETP.NE.AND P0, PT, R2, 0x1, PT ;  /* 0x000000010200780c */ /* 0x000fe40003f05270 */
[----:B-1----:R-:W-:Y:S01]  /*5e80*/  SHF.R.U64 R6, R10, R26, R11 ;  /* 0x0000001a0a067219 */ /* 0x002fe2000000120b */
[----:B0-----:R-:W-:Y:S01]  /*5e90*/  VIADD R11, R25, 0xffffffff ;  /* 0xffffffff190b7836 */ /* 0x001fe20000000000 */
[----:B------:R-:W-:Y:S02]  /*5ea0*/  SHF.L.U32 R32, R32, R27, RZ ;  /* 0x0000001b20207219 */ /* 0x000fe400000006ff */
[----:B------:R-:W-:Y:S01]  /*5eb0*/  LOP3.LUT R5, R23, R34, RZ, 0xc0, !PT ;  /* 0x0000002217057212 */ /* 0x000fe200078ec0ff */
[----:B------:R-:W-:-:S04]  /*5ec0*/  IMAD.MOV R9, RZ, RZ, -R6 ;  /* 0x000000ffff097224 */ /* 0x000fc800078e0a06 */
[----:B------:R-:W-:Y:S01]  /*5ed0*/  IMAD R6, R32, R6, R5 ;  /* 0x0000000620067224 */ /* 0x000fe200078e0205 */
[----:B------:R-:W-:Y:S01]  /*5ee0*/  LOP3.LUT R5, R20, R11, RZ, 0xc0, !PT ;  /* 0x0000000b14057212 */ /* 0x000fe200078ec0ff */
[----:B------:R-:W-:Y:S02]  /*5ef0*/  @P0 IMAD R3, R7, R24, R4 ;  /* 0x0000001807030224 */ /* 0x000fe400078e0204 */
[----:B--2---:R-:W-:Y:S02]  /*5f00*/  IMAD R4, R9, R30, R22 ;  /* 0x0000001e09047224 */ /* 0x004fe400078e0216 */
[----:B---3--:R-:W-:Y:S02]  /*5f10*/  IMAD R3, R6, R31, R3 ;  /* 0x0000001f06037224 */ /* 0x008fe400078e0203 */
[----:B------:R-:W-:Y:S02]  /*5f20*/  IMAD R4, R4, R25, R5 ;  /* 0x0000001904047224 */ /* 0x000fe400078e0205 */
[----:B------:R-:W-:-:S02]  /*5f30*/  IMAD.MOV.U32 R9, RZ, RZ, 0x1 ;  /* 0x00000001ff097424 */ /* 0x000fc400078e00ff */
[----:B------:R-:W-:Y:S01]  /*5f40*/  IMAD.MOV.U32 R6, RZ, RZ, R21 ;  /* 0x000000ffff067224 */ /* 0x000fe200078e0015 */
[----:B------:R-:W-:Y:S02]  /*5f50*/  SEL R19, R4, R3, !P0 ;  /* 0x0000000304137207 */ /* 0x000fe40004000000 */
[----:B------:R-:W-:-:S07]  /*5f60*/  SEL R13, R3, R4, !P0 ;  /* 0x00000004030d7207 */ /* 0x000fce0004000000 */
.L_x_168:
[----:B------:R-:W-:-:S08]  /*5f70*/  NOP ;  /* 0x0000000000007918 */ /* 0x000fd00000000000 */
[----:B------:R-:W0:-:S00]  /*5f80*/  USETMAXREG.DEALLOC.CTAPOOL 0x28 ;  /* 0x00000028000079c8 */ /* 0x000e0000080e0500 */
[----:B0-----:R-:W-:-:S13]  /*5f90*/  ISETP.NE.AND P0, PT, R0, RZ, PT ;  /* 0x000000ff0000720c */ /* 0x001fda0003f05270 */
[----:B------:R-:W-:Y:S05]  /*5fa0*/  @P0 EXIT ;  /* 0x000000000000094d */ /* 0x000fea0003800000 */
[----:B------:R-:W-:Y:S01]  /*5fb0*/  LOP3.LUT P0, RZ, R9, 0xff, RZ, 0xc0, !PT ;  /* 0x000000ff09ff7812 */ /* 0x000fe2000780c0ff */
[----:B------:R-:W-:Y:S02]  /*5fc0*/  IMAD.MOV.U32 R3, RZ, RZ, 0x1 ;  /* 0x00000001ff037424 */ /* 0x000fe400078e00ff */
[----:B------:R-:W-:-:S10]  /*5fd0*/  IMAD.MOV.U32 R0, RZ, RZ, RZ ;  /* 0x000000ffff007224 */ /* 0x000fd400078e00ff */
[----:B------:R-:W-:Y:S05]  /*5fe0*/  @!P0 BRA `(.L_x_171) ;  /* 0x0000000c00608947 */ /* 0x000fea0003800000 */
[----:B------:R-:W0:Y:S01]  /*5ff0*/  LDC R0, c[0x0][0x28c] ;  /* 0x0000a300ff007b82 */ /* 0x000e220000000800 */
[----:B------:R-:W-:Y:S01]  /*6000*/  UMOV UR11, 0x1 ;  /* 0x00000001000b7882 */ /* 0x000fe20000000000 */
[----:B------:R-:W-:Y:S01]  /*6010*/  ULDC UR5, c[0x0][0x658] ;  /* 0x0001960000057ab9 */ /* 0x000fe20000000800 */
[----:B------:R-:W-:Y:S01]  /*6020*/  UMOV UR10, 0xffffffff ;  /* 0xffffffff000a7882 */ /* 0x000fe20000000000 */
[----:B------:R-:W-:Y:S01]  /*6030*/  BSSY B0, `(.L_x_171) ;  /* 0x00000d3000007945 */ /* 0x000fe20003800000 */
[----:B------:R-:W-:Y:S01]  /*6040*/  USHF.L.U32 UR10, UR10, UR5, URZ ;  /* 0x000000050a0a7299 */ /* 0x000fe2000800063f */
[----:B------:R-:W-:Y:S01]  /*6050*/  IMAD.MOV.U32 R12, RZ, RZ, 0x1 ;  /* 0x00000001ff0c7424 */ /* 0x000fe200078e00ff */
[----:B------:R-:W-:Y:S01]  /*6060*/  LOP3.LUT R11, R18, 0x2, RZ, 0xfc, !PT ;  /* 0x00000002120b7812 */ /* 0x000fe200078efcff */
[----:B------:R-:W1:Y:S01]  /*6070*/  S2UR UR9, SR_CgaCtaId ;  /* 0x00000000000979c3 */ /* 0x000e620000008800 */
[----:B------:R-:W-:Y:S01]  /*6080*/  ULDC UR4, c[0x0][0x600] ;  /* 0x0001800000047ab9 */ /* 0x000fe20000000800 */
[----:B------:R-:W-:Y:S01]  /*6090*/  UMOV UR15, 0x5 ;  /* 0x00000005000f7882 */ /* 0x000fe20000000000 */
[----:B------:R-:W-:-:S02]  /*60a0*/  UIADD3 UR4, UR4, -0x1, URZ ;  /* 0xffffffff04047890 */ /* 0x000fc4000fffe03f */
[----:B------:R-:W-:Y:S01]  /*60b0*/  USHF.L.U32 UR5, UR11, UR5, URZ ;  /* 0x000000050b057299 */ /* 0x000fe2000800063f */
[----:B------:R-:W-:Y:S01]  /*60c0*/  ULDC.64 UR24, c[0x0][0x198] ;  /* 0x0000660000187ab9 */ /* 0x000fe20000000a00 */
[----:B0-----:R-:W-:-:S05]  /*60d0*/  VIADD R0, R0, 0x1f ;  /* 0x0000001f00007836 */ /* 0x001fca0000000000 */
[----:B------:R-:W-:Y:S01]  /*60e0*/  SHF.R.S32.HI R3, RZ, 0x1f, R0 ;  /* 0x0000001fff037819 */ /* 0x000fe20000011400 */
[----:B-1----:R-:W-:-:S03]  /*60f0*/  ULOP3.LUT UR8, UR9, 0x1, URZ, 0xc0, !UPT ;  /* 0x0000000109087892 */ /* 0x002fc6000f8ec03f */
[----:B------:R-:W-:Y:S01]  /*6100*/  LEA.HI R3, R3, R0, RZ, 0x5 ;  /* 0x0000000003037211 */ /* 0x000fe200078f28ff */
[----:B------:R-:W-:Y:S01]  /*6110*/  USHF.R.U32.HI UR26, URZ, 0x1, UR9 ;  /* 0x000000013f1a7899 */ /* 0x000fe20008011609 */
[----:B------:R-:W-:Y:S01]  /*6120*/  IMAD.MOV.U32 R0, RZ, RZ, RZ ;  /* 0x000000ffff007224 */ /* 0x000fe200078e00ff */
[----:B------:R-:W-:Y:S01]  /*6130*/  USHF.L.U32 UR6, UR9, 0x6, URZ ;  /* 0x0000000609067899 */ /* 0x000fe2000800063f */
[----:B------:R-:W-:Y:S01]  /*6140*/  SHF.R.S32.HI R9, RZ, 0x5, R3 ;  /* 0x00000005ff097819 */ /* 0x000fe20000011403 */
[----:B------:R-:W-:Y:S01]  /*6150*/  USHF.L.U32 UR7, UR9, 0xb, URZ ;  /* 0x0000000b09077899 */ /* 0x000fe2000800063f */
[----:B------:R-:W-:Y:S01]  /*6160*/  IMAD.MOV.U32 R3, RZ, RZ, 0x1 ;  /* 0x00000001ff037424 */ /* 0x000fe200078e00ff */
[----:B------:R-:W-:Y:S02]  /*6170*/  ULOP3.LUT UR9, UR9, 0xfffffffe, URZ, 0xc0, !UPT ;  /* 0xfffffffe09097892 */ /* 0x000fe4000f8ec03f */
[----:B------:R-:W-:Y:S01]  /*6180*/  UISETP.GT.U32.AND UP0, UPT, UR8, 0xffff, UPT ;  /* 0x0000ffff0800788c */ /* 0x000fe2000bf04070 */
[----:B------:R-:W-:Y:S01]  /*6190*/  VIADD R10, R9, 0x1 ;  /* 0x00000001090a7836 */ /* 0x000fe20000000000 */
[----:B------:R-:W-:-:S02]  /*61a0*/  USHF.L.U32 UR14, UR11, UR9, URZ ;  /* 0x000000090b0e7299 */ /* 0x000fc4000800063f */
[----:B------:R-:W-:Y:S02]  /*61b0*/  ULOP3.LUT UR9, UR9, 0x1, URZ, 0xfc, !UPT ;  /* 0x0000000109097892 */ /* 0x000fe4000f8efc3f */
[----:B------:R-:W-:Y:S02]  /*61c0*/  USEL UR8, UR8, 0xffff, !UP0 ;  /* 0x0000ffff08087887 */ /* 0x000fe4000c000000 */
[----:B------:R-:W-:Y:S02]  /*61d0*/  ULOP3.LUT UR13, UR7, 0x800, URZ, 0xc0, !UPT ;  /* 0x00000800070d7892 */ /* 0x000fe4000f8ec03f */
[----:B------:R-:W-:Y:S02]  /*61e0*/  USHF.L.U32 UR9, UR11, UR9, URZ ;  /* 0x000000090b097299 */ /* 0x000fe4000800063f */
[----:B------:R-:W-:Y:S02]  /*61f0*/  ULOP3.LUT UR8, UR8, 0xffff, URZ, 0xc0, !UPT ;  /* 0x0000ffff08087892 */ /* 0x000fe4000f8ec03f */
[----:B------:R-:W-:-:S02]  /*6200*/  ULEA UR27, UR26, 0x280, 0xb ;  /* 0x000002801a1b7891 */ /* 0x000fc4000f8e583f */
[----:B------:R-:W-:Y:S02]  /*6210*/  ULOP3.LUT UR6, UR6, 0x40, URZ, 0xc0, !UPT ;  /* 0x0000004006067892 */ /* 0x000fe4000f8ec03f */
[----:B------:R-:W-:Y:S02]  /*6220*/  ULOP3.LUT UR7, URZ, UR10, URZ, 0x33, !UPT ;  /* 0x0000000a3f077292 */ /* 0x000fe4000f8e333f */
[----:B------:R-:W-:Y:S02]  /*6230*/  ULOP3.LUT UR13, UR13, 0x1c280, URZ, 0xfc, !UPT ;  /* 0x0001c2800d0d7892 */ /* 0x000fe4000f8efc3f */
[----:B------:R-:W-:Y:S02]  /*6240*/  ULOP3.LUT UR14, UR14, UR9, URZ, 0xfc, !UPT ;  /* 0x000000090e0e7292 */ /* 0x000fe4000f8efc3f */
[----:B------:R-:W-:-:S12]  /*6250*/  USHF.L.U32 UR15, UR15, UR8, URZ ;  /* 0x000000080f0f7299 */ /* 0x000fd8000800063f */
.L_x_182:
[----:B------:R-:W-:-:S03]  /*6260*/  UMOV UR8, 0xffffffff ;  /* 0xffffffff00087882 */ /* 0x000fc60000000000 */
[----:B------:R-:W-:Y:S05]  /*6270*/  BRA.DIV UR8, `(.L_x_172) ;  /* 0x0000001e08047947 */ /* 0x000fea000b800000 */
[----:B------:R-:W-:-:S13]  /*6280*/  ELECT P6, URZ, PT ;  /* 0x00000000003f782f */ /* 0x000fda00038c0000 */
.L_x_217:
[----:B------:R-:W0:Y:S01]  /*6290*/  LDC R4, c[0x0][0x28c] ;  /* 0x0000a300ff047b82 */ /* 0x000e220000000800 */
[----:B------:R-:W-:Y:S01]  /*62a0*/  BSSY B1, `(.L_x_173) ;  /* 0x0000039000017945 */ /* 0x000fe20003800000 */
[----:B0-----:R-:W-:-:S13]  /*62b0*/  ISETP.LT.OR P6, PT, R4, 0x1, !P6 ;  /* 0x000000010400780c */ /* 0x001fda00077c1670 */
[----:B------:R-:W-:Y:S05]  /*62c0*/  @P6 BRA `(.L_x_174) ;  /* 0x0000000000d86947 */ /* 0x000fea0003800000 */
[----:B------:R-:W-:Y:S01]  /*62d0*/  LEA R13, R13, UR26, 0x1 ;  /* 0x0000001a0d0d7c11 */ /* 0x000fe2000f8e08ff */
[----:B------:R-:W-:Y:S01]  /*62e0*/  IMAD.MOV.U32 R21, RZ, RZ, RZ ;  /* 0x000000ffff157224 */ /* 0x000fe200078e00ff */
[----:B------:R-:W-:Y:S01]  /*62f0*/  LEA R19, R19, UR6, 0x7 ;  /* 0x0000000613137c11 */ /* 0x000fe2000f8e38ff */
[----:B------:R-:W-:Y:S02]  /*6300*/  IMAD.MOV.U32 R4, RZ, RZ, R10 ;  /* 0x000000ffff047224 */ /* 0x000fe400078e000a */
[----:B------:R-:W-:Y:S02]  /*6310*/  IMAD.MOV.U32 R5, RZ, RZ, R3 ;  /* 0x000000ffff057224 */ /* 0x000fe400078e0003 */
[----:B------:R-:W-:Y:S02]  /*6320*/  IMAD.MOV.U32 R7, RZ, RZ, R0 ;  /* 0x000000ffff077224 */ /* 0x000fe400078e0000 */
[----:B------:R-:W-:-:S07]  /*6330*/  IMAD.SHL.U32 R15, R13, 0x40, RZ ;  /* 0x000000400d0f7824 */ /* 0x000fce00078e00ff */
.L_x_177:
[----:B------:R-:W0:Y:S01]  /*6340*/  S2R R14, SR_CgaCtaId ;  /* 0x00000000000e7919 */ /* 0x000e220000008800 */
[----:B------:R-:W-:Y:S02]  /*6350*/  MOV R13, 0x400 ;  /* 0x00000400000d7802 */ /* 0x000fe40000000f00 */
[----:B------:R-:W-:Y:S02]  /*6360*/  ISETP.NE.AND P1, PT, R8, RZ, PT ;  /* 0x000000ff0800720c */ /* 0x000fe40003f25270 */
[----:B0-----:R-:W-:Y:S02]  /*6370*/  LEA R22, R14, R13, 0x18 ;  /* 0x0000000d0e167211 */ /* 0x001fe400078ec0ff */
[----:B------:R-:W-:-:S09]  /*6380*/  SHF.L.U32 R13, R5, 0x1f, RZ ;  /* 0x0000001f050d7819 */ /* 0x000fd200000006ff */
[----:B------:R-:W0:Y:S01]  /*6390*/  @!P1 LDC R14, c[0x0][0x500] ;  /* 0x00014000ff0e9b82 */ /* 0x000e220000000800 */
[----:B------:R-:W-:-:S04]  /*63a0*/  IMAD R20, R7, 0x8, R22 ;  /* 0x0000000807147824 */ /* 0x000fc800078e0216 */
[----:B------:R-:W1:Y:S02]  /*63b0*/  SYNCS.PHASECHK.TRANS64.TRYWAIT P0, [R20+URZ+0xe0], R13 ;  /* 0x0000e00d140075a7 */ /* 0x000e64000800017f */
[----:B-1----:R-:W-:Y:S05]  /*63c0*/  @!P0 BRA `(.L_x_175) ;  /* 0x0000001800d08947 */ /* 0x002fea0003800000 */
.L_x_218:
[----:B-1----:R-:W-:Y:S01]  /*63d0*/  PRMT R13, R11, 0x9910, RZ ;  /* 0x000099100b0d7816 */ /* 0x002fe200000000ff */
[----:B0-----:R0:W-:Y:S03]  /*63e0*/  @!P1 SYNCS.ARRIVE.TRANS64 RZ, [R20+URZ], R14 ;  /* 0x0000000e14ff99a7 */ /* 0x0011e6000800003f */
[----:B------:R-:W-:-:S13]  /*63f0*/  ISETP.NE.AND P0, PT, R13, 0x2, PT ;  /* 0x000000020d00780c */ /* 0x000fda0003f05270 */
[----:B0-----:R-:W-:Y:S05]  /*6400*/  @P0 BRA `(.L_x_176) ;  /* 0x0000000000040947 */ /* 0x001fea0003800000 */
[----:B------:R-:W-:Y:S01]  /*6410*/  BPT.TRAP 0x1 ;  /* 0x000000040000795c */ /* 0x000fe20000300000 */
.L_x_176:
[----:B------:R-:W-:Y:S01]  /*6420*/  R2UR UR11, R7 ;  /* 0x00000000070b72ca */ /* 0x000fe200000e0000 */
[----:B------:R-:W-:Y:S01]  /*6430*/  VIADD R4, R4, 0xffffffff ;  /* 0xffffffff04047836 */ /* 0x000fe20000000000 */
[----:B------:R-:W-:Y:S01]  /*6440*/  R2UR UR21, R22 ;  /* 0x00000000161572ca */ /* 0x000fe200000e0000 */
[----:B------:R-:W-:Y:S01]  /*6450*/  UIADD3 UR16, UP0, UR24, 0xf0, URZ ;  /* 0x000000f018107890 */ /* 0x000fe2000ff1e03f */
[----:B------:R-:W-:Y:S01]  /*6460*/  R2UR UR22, R15 ;  /* 0x000000000f1672ca */ /* 0x000fe200000e0000 */
[----:B------:R-:W-:Y:S01]  /*6470*/  UIADD3 UR30, UP1, UR24, 0x1f0, URZ ;  /* 0x000001f0181e7890 */ /* 0x000fe2000ff3e03f */
[----:B------:R-:W-:Y:S01]  /*6480*/  R2UR UR9, R20 ;  /* 0x00000000140972ca */ /* 0x000fe200000e0000 */
[----:B------:R-:W-:Y:S01]  /*6490*/  UIADD3.X UR17, URZ, UR25, URZ, UP0, !UPT ;  /* 0x000000193f117290 */ /* 0x000fe200087fe43f */
[----:B------:R-:W-:Y:S01]  /*64a0*/  R2UR UR10, R21 ;  /* 0x00000000150a72ca */ /* 0x000fe200000e0000 */
[----:B------:R-:W-:Y:S01]  /*64b0*/  UPRMT UR20, URZ, 0x5410, UR15 ;  /* 0x000054103f147896 */ /* 0x000fe2000800000f */
[----:B------:R-:W-:Y:S01]  /*64c0*/  R2UR UR12, R6 ;  /* 0x00000000060c72ca */ /* 0x000fe200000e0000 */
[----:B------:R-:W-:Y:S01]  /*64d0*/  VIADD R7, R7, 0x1 ;  /* 0x0000000107077836 */ /* 0x000fe20000000000 */
[----:B------:R-:W-:Y:S01]  /*64e0*/  R2UR UR23, R19 ;  /* 0x00000000131772ca */ /* 0x000fe200000e0000 */
[----:B------:R-:W-:Y:S01]  /*64f0*/  ULEA UR8, UR11, UR27, 0xc ;  /* 0x0000001b0b087291 */ /* 0x000fe2000f8e603f */
[----:B------:R-:W-:Y:S01]  /*6500*/  ISETP.GT.AND P1, PT, R4, 0x1, PT ;  /* 0x000000010400780c */ /* 0x000fe20003f24270 */
[----:B------:R-:W-:Y:S01]  /*6510*/  ULEA UR11, UR11, UR13, 0xc ;  /* 0x0000000d0b0b7291 */ /* 0x000fe2000f8e603f */
[----:B------:R-:W-:Y:S01]  /*6520*/  ISETP.NE.AND P0, PT, R7, 0x1c, PT ;  /* 0x0000001c0700780c */ /* 0x000fe20003f05270 */
[----:B------:R-:W-:Y:S01]  /*6530*/  UIADD3 UR8, UR21, UR8, URZ ;  /* 0x0000000815087290 */ /* 0x000fe2000fffe03f */
[----:B------:R-:W-:Y:S01]  /*6540*/  VIADD R21, R21, 0x20 ;  /* 0x0000002015157836 */ /* 0x000fe20000000000 */
[----:B------:R-:W-:Y:S01]  /*6550*/  UIADD3 UR21, UR21, UR11, URZ ;  /* 0x0000000b15157290 */ /* 0x000fe2000fffe03f */
[----:B------:R-:W-:Y:S01]  /*6560*/  SEL R14, RZ, 0x1, P0 ;  /* 0x00000001ff0e7807 */ /* 0x000fe20000000000 */
[----:B------:R-:W-:Y:S01]  /*6570*/  UPRMT UR28, URZ, 0x5410, UR14 ;  /* 0x000054103f1c7896 */ /* 0x000fe2000800000e */
[----:B------:R-:W-:Y:S01]  /*6580*/  SEL R7, R7, RZ, P0 ;  /* 0x000000ff07077207 */ /* 0x000fe20000000000 */
[----:B------:R-:W-:Y:S01]  /*6590*/  UIADD3.X UR31, URZ, UR25, URZ, UP1, !UPT ;  /* 0x000000193f1f7290 */ /* 0x000fe20008ffe43f */
[----:B------:R-:W-:Y:S01]  /*65a0*/  LOP3.LUT R5, R5, R14, RZ, 0x3c, !PT ;  /* 0x0000000e05057212 */ /* 0x000fe200078e3cff */
[----:B------:R-:W-:Y:S01]  /*65b0*/  UMOV UR18, 0x0 ;  /* 0x0000000000127882 */ /* 0x000fe20000000000 */
[----:B------:R-:W-:Y:S01]  /*65c0*/  UMOV UR19, 0x10000000 ;  /* 0x1000000000137882 */ /* 0x000fe20000000000 */
[----:B------:R-:W-:-:S02]  /*65d0*/  UMOV UR11, UR22 ;  /* 0x00000016000b7c82 */ /* 0x000fc40008000000 */
[----:B------:R0:W-:Y:S02]  /*65e0*/  UTMALDG.3D.MULTICAST [UR8], [UR16], UR20, desc[UR18] ;  /* 0x00001208100073b4 */ /* 0x0001e40008011814 */
[----:B0-----:R-:W-:Y:S01]  /*65f0*/  UMOV UR8, UR21 ;  /* 0x0000001500087c82 */ /* 0x001fe20008000000 */
[----:B------:R-:W-:Y:S02]  /*6600*/  UMOV UR11, UR23 ;  /* 0x00000017000b7c82 */ /* 0x000fe40008000000 */
[----:B------:R0:W-:Y:S02]  /*6610*/  UTMALDG.3D.MULTICAST [UR8], [UR30], UR28, desc[UR18] ;  /* 0x000012081e0073b4 */ /* 0x0001e4000801181c */
[----:B0-----:R-:W-:Y:S05]  /*6620*/  @P1 BRA `(.L_x_177) ;  /* 0xfffffffc00441947 */ /* 0x001fea000383ffff */
.L_x_174:
[----:B------:R-:W-:Y:S05]  /*6630*/  BSYNC B1 ;  /* 0x0000000000017941 */ /* 0x000fea0003800000 */
.L_x_173:
[----:B------:R-:W-:Y:S01]  /*6640*/  LOP3.LUT P2, RZ, R12, 0xff, RZ, 0xc0, !PT ;  /* 0x000000ff0cff7812 */ /* 0x000fe2000784c0ff */
[C---:B------:R-:W-:Y:S01]  /*6650*/  IMAD.IADD R7, R9.reuse, 0x1, R0 ;  /* 0x0000000109077824 */ /* 0x040fe200078e0200 */
[----:B------:R-:W-:Y:S01]  /*6660*/  ULDC.64 UR8, c[0x0][0x650] ;  /* 0x0001940000087ab9 */ /* 0x000fe20000000a00 */
[----:B------:R-:W-:Y:S01]  /*6670*/  ISETP.GE.U32.AND P1, PT, R9, 0x1c, PT ;  /* 0x0000001c0900780c */ /* 0x000fe20003f26070 */
[----:B------:R-:W-:Y:S01]  /*6680*/  BSSY B1, `(.L_x_178) ;  /* 0x000006b000017945 */ /* 0x000fe20003800000 */
[----:B------:R-:W-:Y:S01]  /*6690*/  IMAD.MOV.U32 R13, RZ, RZ, -0x1 ;  /* 0xffffffffff0d7424 */ /* 0x000fe200078e00ff */
[----:B------:R-:W-:Y:S01]  /*66a0*/  ISETP.GT.U32.AND P0, PT, R7, 0x1b, PT ;  /* 0x0000001b0700780c */ /* 0x000fe20003f04070 */
[----:B------:R-:W-:Y:S01]  /*66b0*/  IMAD.MOV.U32 R19, RZ, RZ, -0x1 ;  /* 0xffffffffff137424 */ /* 0x000fe200078e00ff */
[----:B------:R-:W-:Y:S01]  /*66c0*/  SHF.R.U32.HI R4, RZ, 0x2, R7 ;  /* 0x00000002ff047819 */ /* 0x000fe20000011607 */
[----:B------:R-:W-:Y:S01]  /*66d0*/  IMAD.MOV.U32 R6, RZ, RZ, -0x1 ;  /* 0xffffffffff067424 */ /* 0x000fe200078e00ff */
[----:B------:R-:W-:-:S02]  /*66e0*/  ISETP.LT.U32.AND P0, PT, R9, 0x1c, P0 ;  /* 0x0000001c0900780c */ /* 0x000fc40000701070 */
[----:B------:R-:W-:Y:S01]  /*66f0*/  PRMT R12, RZ, 0x7610, R12 ;  /* 0x00007610ff0c7816 */ /* 0x000fe2000000000c */
[----:B------:R-:W0:Y:S01]  /*6700*/  @P2 S2R R5, SR_CgaCtaId ;  /* 0x0000000000052919 */ /* 0x000e220000008800 */
[----:B------:R-:W-:-:S04]  /*6710*/  @P2 MOV R0, 0x400 ;  /* 0x0000040000002802 */ /* 0x000fc80000000f00 */
[----:B0-----:R-:W-:Y:S01]  /*6720*/  @P2 LEA R0, R5, R0, 0x18 ;  /* 0x0000000005002211 */ /* 0x001fe200078ec0ff */
[----:B------:R-:W-:-:S03]  /*6730*/  IMAD.WIDE.U32 R4, R4, 0x24924925, RZ ;  /* 0x2492492504047825 */ /* 0x000fc600078e00ff */
[----:B------:R0:W-:Y:S01]  /*6740*/  @P2 SYNCS.ARRIVE.TRANS64.A1T0 RZ, [R0+URZ+0x1d8], RZ ;  /* 0x0001d8ff00ff29a7 */ /* 0x0001e2000810003f */
[----:B------:R-:W-:Y:S02]  /*6750*/  IADD3 R16, P2, R16, UR36, RZ ;  /* 0x0000002410107c10 */ /* 0x000fe4000ff5e0ff */
[----:B------:R-:W-:Y:S02]  /*6760*/  PRMT R4, RZ, 0x7610, R4 ;  /* 0x00007610ff047816 */ /* 0x000fe40000000004 */
[----:B------:R-:W-:Y:S02]  /*6770*/  IADD3.X R17, R17, UR42, RZ, P2, !PT ;  /* 0x0000002a11117c10 */ /* 0x000fe400097fe4ff */
[----:B0-----:R-:W-:Y:S02]  /*6780*/  SEL R0, RZ, 0x1, !P0 ;  /* 0x00000001ff007807 */ /* 0x001fe40004000000 */
[----:B------:R-:W-:Y:S02]  /*6790*/  ISETP.GE.U32.AND P0, PT, R16, UR8, PT ;  /* 0x0000000810007c0c */ /* 0x000fe4000bf06070 */
[----:B------:R-:W-:Y:S01]  /*67a0*/  LOP3.LUT R3, R3, R0, RZ, 0x3c, !PT ;  /* 0x0000000003037212 */ /* 0x000fe200078e3cff */
[----:B------:R-:W-:Y:S01]  /*67b0*/  IMAD R0, R5, -0x1c, R7 ;  /* 0xffffffe405007824 */ /* 0x000fe200078e0207 */
[----:B------:R-:W-:-:S02]  /*67c0*/  ISETP.GE.U32.AND.EX P0, PT, R17, UR9, PT, P0 ;  /* 0x0000000911007c0c */ /* 0x000fc4000bf06100 */
[----:B------:R-:W-:-:S11]  /*67d0*/  @P1 LOP3.LUT R3, R3, 0x1, R5, 0x78, !PT ;  /* 0x0000000103031812 */ /* 0x000fd600078e7805 */
[----:B------:R-:W-:Y:S05]  /*67e0*/  @P0 BRA `(.L_x_179) ;  /* 0x0000000400500947 */ /* 0x000fea0003800000 */
[----:B------:R-:W0:Y:S01]  /*67f0*/  S2R R15, SR_CTAID.X ;  /* 0x00000000000f7919 */ /* 0x000e220000002500 */
[----:B------:R-:W-:Y:S01]  /*6800*/  ULDC.64 UR8, c[0x0][0x628] ;  /* 0x00018a0000087ab9 */ /* 0x000fe20000000a00 */
[----:B------:R-:W1:Y:S01]  /*6810*/  LDC R20, c[0x0][0x144] ;  /* 0x00005100ff147b82 */ /* 0x000e620000000800 */
[----:B------:R-:W-:Y:S01]  /*6820*/  ISETP.NE.U32.AND P0, PT, RZ, UR8, PT ;  /* 0x00000008ff007c0c */ /* 0x000fe2000bf05070 */
[----:B------:R-:W2:Y:S01]  /*6830*/  S2R R13, SR_CTAID.Y ;  /* 0x00000000000d7919 */ /* 0x000ea20000002600 */
[----:B------:R-:W-:Y:S01]  /*6840*/  ULDC UR10, c[0x0][0x150] ;  /* 0x00005400000a7ab9 */ /* 0x000fe20000000800 */
[----:B------:R-:W-:Y:S01]  /*6850*/  ULDC UR11, c[0x0][0x630] ;  /* 0x00018c00000b7ab9 */ /* 0x000fe20000000800 */
[----:B------:R-:W-:Y:S01]  /*6860*/  ISETP.NE.AND.EX P0, PT, RZ, UR9, PT, P0 ;  /* 0x00000009ff007c0c */ /* 0x000fe2000bf05300 */
[----:B------:R-:W-:Y:S01]  /*6870*/  IMAD.MOV.U32 R4, RZ, RZ, R16 ;  /* 0x000000ffff047224 */ /* 0x000fe200078e0010 */
[----:B0-----:R-:W-:-:S05]  /*6880*/  I2FP.F32.U32 R5, R15 ;  /* 0x0000000f00057245 */ /* 0x001fca0000201000 */
[----:B------:R-:W-:Y:S01]  /*6890*/  FMUL R21, R5, UR10 ;  /* 0x0000000a05157c20 */ /* 0x000fe20008400000 */
[----:B------:R-:W-:-:S05]  /*68a0*/  IMAD.MOV.U32 R5, RZ, RZ, R17 ;  /* 0x000000ffff057224 */ /* 0x000fca00078e0011 */
[----:B--2---:R-:W-:Y:S05]  /*68b0*/  @!P0 BRA `(.L_x_180) ;  /* 0x0000000000288947 */ /* 0x004fea0003800000 */
[----:B------:R-:W-:Y:S02]  /*68c0*/  ULDC UR10, c[0x0][0x634] ;  /* 0x00018d00000a7ab9 */ /* 0x000fe40000000800 */
[----:B------:R-:W-:-:S05]  /*68d0*/  IADD3 R5, P0, R16, UR10, RZ ;  /* 0x0000000a10057c10 */ /* 0x000fca000ff1e0ff */
[----:B------:R-:W-:-:S04]  /*68e0*/  IMAD.X R19, RZ, RZ, R17, P0 ;  /* 0x000000ffff137224 */ /* 0x000fc800000e0611 */
[----:B------:R-:W-:-:S04]  /*68f0*/  IMAD.WIDE.U32 R6, R19, UR8, RZ ;  /* 0x0000000813067c25 */ /* 0x000fc8000f8e00ff */
[----:B------:R-:W-:-:S04]  /*6900*/  IMAD.WIDE.U32 R6, P0, R5, UR9, R6 ;  /* 0x0000000905067c25 */ /* 0x000fc8000f800006 */
[----:B------:R-:W-:-:S04]  /*6910*/  IMAD.WIDE.U32 R4, R5, UR8, RZ ;  /* 0x0000000805047c25 */ /* 0x000fc8000f8e00ff */
[----:B------:R-:W-:Y:S01]  /*6920*/  IMAD.MOV.U32 R4, RZ, RZ, R7 ;  /* 0x000000ffff047224 */ /* 0x000fe200078e0007 */
[----:B------:R-:W-:Y:S01]  /*6930*/  IADD3 RZ, P1, R5, R6, RZ ;  /* 0x0000000605ff7210 */ /* 0x000fe20007f3e0ff */
[----:B------:R-:W-:-:S04]  /*6940*/  IMAD.X R5, RZ, RZ, RZ, P0 ;  /* 0x000000ffff057224 */ /* 0x000fc800000e06ff */
[----:B------:R-:W-:-:S08]  /*6950*/  IMAD.WIDE.U32.X R4, R19, UR9, R4, P1 ;  /* 0x0000000913047c25 */ /* 0x000fd000088e0404 */
.L_x_180:
[--C-:B------:R-:W-:Y:S01]  /*6960*/  SHF.R.U64 R14, R4, UR11, R5.reuse ;  /* 0x0000000b040e7c19 */ /* 0x100fe20008001205 */
[----:B------:R-:W0:Y:S01]  /*6970*/  F2I.U32.TRUNC.NTZ R21, R21 ;  /* 0x0000001500157305 */ /* 0x000e22000020f000 */
[----:B------:R-:W-:Y:S01]  /*6980*/  SHF.R.U32.HI R4, RZ, UR11, R5 ;  /* 0x0000000bff047c19 */ /* 0x000fe20008011605 */
[----:B------:R-:W-:Y:S01]  /*6990*/  ULDC.64 UR8, c[0x0][0x620] ;  /* 0x0001880000087ab9 */ /* 0x000fe20000000a00 */
[----:B------:R-:W-:Y:S01]  /*69a0*/  IADD3 R7, P0, RZ, -R14, RZ ;  /* 0x8000000eff077210 */ /* 0x000fe20007f1e0ff */
[----:B------:R-:W-:Y:S01]  /*69b0*/  ULDC.64 UR10, c[0x0][0x640] ;  /* 0x00019000000a7ab9 */ /* 0x000fe20000000a00 */
[----:B------:R-:W2:Y:S03]  /*69c0*/  LDC R22, c[0x0][0x148] ;  /* 0x00005200ff167b82 */ /* 0x000ea60000000800 */
[----:B------:R-:W-:Y:S01]  /*69d0*/  IMAD.X R4, RZ, RZ, ~R4, P0 ;  /* 0x000000ffff047224 */ /* 0x000fe200000e0e04 */
[----:B------:R-:W-:-:S03]  /*69e0*/  ISETP.NE.U32.AND P0, PT, RZ, UR10, PT ;  /* 0x0000000aff007c0c */ /* 0x000fc6000bf05070 */
[----:B------:R-:W-:Y:S01]  /*69f0*/  IMAD R6, R4, UR8, RZ ;  /* 0x0000000804067c24 */ /* 0x000fe2000f8e02ff */
[----:B------:R-:W-:Y:S01]  /*6a00*/  ISETP.NE.AND.EX P0, PT, RZ, UR11, PT, P0 ;  /* 0x0000000bff007c0c */ /* 0x000fe2000bf05300 */
[----:B------:R-:W-:Y:S01]  /*6a10*/  IMAD.WIDE.U32 R4, R7, UR8, R16 ;  /* 0x0000000807047c25 */ /* 0x000fe2000f8e0010 */
[----:B------:R-:W-:-:S03]  /*6a20*/  ULDC UR8, c[0x0][0x618] ;  /* 0x0001860000087ab9 */ /* 0x000fc60000000800 */
[----:B------:R-:W-:Y:S01]  /*6a30*/  IMAD R7, R7, UR9, R6 ;  /* 0x0000000907077c24 */ /* 0x000fe2000f8e0206 */
[----:B------:R-:W-:Y:S01]  /*6a40*/  ULDC UR9, c[0x0][0x154] ;  /* 0x0000550000097ab9 */ /* 0x000fe20000000800 */
[----:B0-----:R-:W-:Y:S02]  /*6a50*/  IMAD.MOV R6, RZ, RZ, -R21 ;  /* 0x000000ffff067224 */ /* 0x001fe400078e0a15 */
[----:B------:R-:W-:Y:S02]  /*6a60*/  IMAD.IADD R5, R5, 0x1, R7 ;  /* 0x0000000105057824 */ /* 0x000fe400078e0207 */
[----:B-1----:R-:W-:Y:S01]  /*6a70*/  IMAD R15, R20, R6, R15 ;  /* 0x00000006140f7224 */ /* 0x002fe200078e020f */
[----:B------:R-:W-:Y:S02]  /*6a80*/  I2FP.F32.U32 R6, R13 ;  /* 0x0000000d00067245 */ /* 0x000fe40000201000 */
[--C-:B------:R-:W-:Y:S02]  /*6a90*/  SHF.R.U64 R19, R4, UR8, R5.reuse ;  /* 0x0000000804137c19 */ /* 0x100fe40008001205 */
[----:B------:R-:W-:Y:S01]  /*6aa0*/  SHF.R.U32.HI R4, RZ, UR8, R5 ;  /* 0x00000008ff047c19 */ /* 0x000fe20008011605 */
[----:B------:R-:W-:Y:S01]  /*6ab0*/  FMUL R6, R6, UR9 ;  /* 0x0000000906067c20 */ /* 0x000fe20008400000 */
[----:B------:R-:W-:-:S02]  /*6ac0*/  ULDC UR8, c[0x0][0x608] ;  /* 0x0001820000087ab9 */ /* 0x000fc40000000800 */
[--C-:B------:R-:W-:Y:S01]  /*6ad0*/  SHF.R.U64 R21, R19, UR8, R4.reuse ;  /* 0x0000000813157c19 */ /* 0x100fe20008001204 */
[----:B------:R0:W1:Y:S01]  /*6ae0*/  F2I.U32.TRUNC.NTZ R24, R6 ;  /* 0x0000000600187305 */ /* 0x000062000020f000 */
[----:B------:R-:W-:Y:S01]  /*6af0*/  SHF.R.U32.HI R4, RZ, UR8, R4 ;  /* 0x00000008ff047c19 */ /* 0x000fe20008011604 */
[----:B------:R-:W-:-:S03]  /*6b00*/  ULDC UR8, c[0x0][0x658] ;  /* 0x0001960000087ab9 */ /* 0x000fc60000000800 */
[--C-:B------:R-:W-:Y:S02]  /*6b10*/  SHF.R.U64 R20, R21, UR8, R4.reuse ;  /* 0x0000000815147c19 */ /* 0x100fe40008001204 */
[----:B------:R-:W-:-:S03]  /*6b20*/  SHF.R.U32.HI R23, RZ, UR8, R4 ;  /* 0x00000008ff177c19 */ /* 0x000fc60008011604 */
[----:B------:R-:W-:Y:S02]  /*6b30*/  IMAD.MOV.U32 R4, RZ, RZ, R20 ;  /* 0x000000ffff047224 */ /* 0x000fe400078e0014 */
[----:B------:R-:W-:Y:S01]  /*6b40*/  IMAD.MOV.U32 R5, RZ, RZ, R23 ;  /* 0x000000ffff057224 */ /* 0x000fe200078e0017 */
[----:B0-----:R-:W-:Y:S06]  /*6b50*/  @!P0 BRA `(.L_x_181) ;  /* 0x0000000000288947 */ /* 0x001fec0003800000 */
        /* <DEDUP_REMOVED lines=10> */
.L_x_181:
[----:B------:R-:W-:Y:S01]  /*6c00*/  ISETP.NE.AND P0, PT, R2, 0x1, PT ;  /* 0x000000010200780c */ /* 0x000fe20003f05270 */
[----:B------:R-:W-:Y:S01]  /*6c10*/  ULDC UR8, c[0x0][0x648] ;  /* 0x0001920000087ab9 */ /* 0x000fe20000000800 */
[----:B------:R-:W-:Y:S01]  /*6c20*/  LOP3.LUT R21, R21, UR7, RZ, 0xc0, !PT ;  /* 0x0000000715157c12 */ /* 0x000fe2000f8ec0ff */
[----:B-1----:R-:W-:Y:S01]  /*6c30*/  IMAD.MOV R24, RZ, RZ, -R24 ;  /* 0x000000ffff187224 */ /* 0x002fe200078e0a18 */
[----:B------:R-:W-:Y:S01]  /*6c40*/  SHF.R.U64 R4, R4, UR8, R5 ;  /* 0x0000000804047c19 */ /* 0x000fe20008001205 */
[----:B------:R-:W-:Y:S01]  /*6c50*/  ULDC UR8, c[0x0][0x638] ;  /* 0x00018e0000087ab9 */ /* 0x000fe20000000800 */
[----:B------:R-:W-:Y:S01]  /*6c60*/  LOP3.LUT R19, R19, UR4, RZ, 0xc0, !PT ;  /* 0x0000000413137c12 */ /* 0x000fe2000f8ec0ff */
[----:B------:R-:W-:Y:S01]  /*6c70*/  ULDC UR9, c[0x0][0x610] ;  /* 0x0001840000097ab9 */ /* 0x000fe20000000800 */
[----:B------:R-:W-:Y:S02]  /*6c80*/  IMAD.MOV.U32 R6, RZ, RZ, R14 ;  /* 0x000000ffff067224 */ /* 0x000fe400078e000e */
[----:B------:R-:W-:-:S02]  /*6c90*/  IMAD.MOV R5, RZ, RZ, -R4 ;  /* 0x000000ffff057224 */ /* 0x000fc400078e0a04 */
[----:B------:R-:W-:Y:S02]  /*6ca0*/  IMAD R4, R4, UR5, R21 ;  /* 0x0000000504047c24 */ /* 0x000fe4000f8e0215 */
[----:B--2---:R-:W-:Y:S02]  /*6cb0*/  @P0 IMAD R15, R22, R24, R13 ;  /* 0x00000018160f0224 */ /* 0x004fe400078e020d */
[----:B------:R-:W-:Y:S01]  /*6cc0*/  IMAD R20, R5, UR8, R20 ;  /* 0x0000000805147c24 */ /* 0x000fe2000f8e0214 */
[----:B------:R-:W-:Y:S01]  /*6cd0*/  ULDC UR8, c[0x0][0x600] ;  /* 0x0001800000087ab9 */ /* 0x000fe20000000800 */
[----:B------:R-:W-:Y:S02]  /*6ce0*/  IMAD R15, R4, UR9, R15 ;  /* 0x00000009040f7c24 */ /* 0x000fe4000f8e020f */
[----:B------:R-:W-:Y:S02]  /*6cf0*/  IMAD R20, R20, UR8, R19 ;  /* 0x0000000814147c24 */ /* 0x000fe4000f8e0213 */
[----:B------:R-:W-:-:S03]  /*6d00*/  IMAD.MOV.U32 R4, RZ, RZ, 0x1 ;  /* 0x00000001ff047424 */ /* 0x000fc600078e00ff */
[----:B------:R-:W-:Y:S02]  /*6d10*/  SEL R19, R20, R15, !P0 ;  /* 0x0000000f14137207 */ /* 0x000fe40004000000 */
[----:B------:R-:W-:-:S07]  /*6d20*/  SEL R13, R15, R20, !P0 ;  /* 0x000000140f0d7207 */ /* 0x000fce0004000000 */
.L_x_179:
[----:B------:R-:W-:Y:S05]  /*6d30*/  BSYNC B1 ;  /* 0x0000000000017941 */ /* 0x000fea0003800000 */
.L_x_178:
[----:B------:R-:W-:-:S13]  /*6d40*/  LOP3.LUT P0, RZ, R4, 0xff, RZ, 0xc0, !PT ;  /* 0x000000ff04ff7812 */ /* 0x000fda000780c0ff */
[----:B------:R-:W-:Y:S05]  /*6d50*/  @P0 BRA `(.L_x_182) ;  /* 0xfffffff400400947 */ /* 0x000fea000383ffff */
[----:B------:R-:W-:Y:S05]  /*6d60*/  BSYNC B0 ;  /* 0x0000000000007941 */ /* 0x000fea0003800000 */
.L_x_171:
[----:B------:R-:W-:-:S03]  /*6d70*/  UMOV UR8, 0xffffffff ;  /* 0xffffffff00087882 */ /* 0x000fc60000000000 */
[----:B------:R-:W-:Y:S05]  /*6d80*/  BRA.DIV UR8, `(.L_x_183) ;  /* 0x0000001208747947 */ /* 0x000fea000b800000 */
[----:B------:R-:W-:-:S13]  /*6d90*/  ELECT P6, URZ, PT ;  /* 0x00000000003f782f */ /* 0x000fda00038c0000 */
.L_x_221:
[----:B------:R-:W-:Y:S04]  /*6da0*/  BSSY B0, `(.L_x_184) ;  /* 0x0000103000007945 */ /* 0x000fe80003800000 */
[----:B------:R-:W-:Y:S05]  /*6db0*/  @!P6 BRA `(.L_x_185) ;  /* 0x000000100004e947 */ /* 0x000fea0003800000 */
[----:B------:R-:W-:-:S04]  /*6dc0*/  LOP3.LUT R18, R18, 0x2, RZ, 0xfc, !PT ;  /* 0x0000000212127812 */ /* 0x000fc800078efcff */
[----:B------:R-:W-:-:S13]  /*6dd0*/  ISETP.NE.AND P0, PT, R18, 0x3, PT ;  /* 0x000000031200780c */ /* 0x000fda0003f05270 */
[----:B------:R-:W-:Y:S05]  /*6de0*/  @!P0 BRA `(.L_x_186) ;  /* 0x0000000000048947 */ /* 0x000fea0003800000 */
[----:B------:R-:W-:Y:S01]  /*6df0*/  BPT.TRAP 0x1 ;  /* 0x000000040000795c */ /* 0x000fe20000300000 */
.L_x_186:
[----:B------:R-:W0:Y:S01]  /*6e00*/  S2R R5, SR_CgaCtaId ;  /* 0x0000000000057919 */ /* 0x000e220000008800 */
[----:B------:R-:W-:Y:S02]  /*6e10*/  MOV R2, 0x400 ;  /* 0x0000040000027802 */ /* 0x000fe40000000f00 */
[----:B------:R-:W-:Y:S02]  /*6e20*/  SHF.L.U32 R4, R3, 0x1f, RZ ;  /* 0x0000001f03047819 */ /* 0x000fe400000006ff */
[----:B0-----:R-:W-:-:S05]  /*6e30*/  LEA R5, R5, R2, 0x18 ;  /* 0x0000000205057211 */ /* 0x001fca00078ec0ff */
[----:B------:R-:W-:-:S04]  /*6e40*/  VIADD R5, R5, 0xe0 ;  /* 0x000000e005057836 */ /* 0x000fc80000000000 */
[C---:B------:R-:W-:Y:S02]  /*6e50*/  IMAD R7, R0.reuse, 0x8, R5 ;  /* 0x0000000800077824 */ /* 0x040fe400078e0205 */
[----:B------:R-:W-:Y:S02]  /*6e60*/  VIADD R0, R0, 0x1 ;  /* 0x0000000100007836 */ /* 0x000fe40000000000 */
[----:B------:R-:W0:Y:S03]  /*6e70*/  SYNCS.PHASECHK.TRANS64.TRYWAIT P0, [R7+URZ], R4 ;  /* 0x00000004070075a7 */ /* 0x000e26000800017f */
[----:B------:R-:W-:-:S04]  /*6e80*/  ISETP.NE.AND P1, PT, R0, 0x1c, PT ;  /* 0x0000001c0000780c */ /* 0x000fc80003f25270 */
[----:B------:R-:W-:Y:S02]  /*6e90*/  SEL R2, RZ, 0x1, P1 ;  /* 0x00000001ff027807 */ /* 0x000fe40000800000 */
[----:B------:R-:W-:Y:S02]  /*6ea0*/  SEL R0, R0, RZ, P1 ;  /* 0x000000ff00007207 */ /* 0x000fe40000800000 */
[----:B------:R-:W-:-:S03]  /*6eb0*/  LOP3.LUT R9, R3, R2, RZ, 0x3c, !PT ;  /* 0x0000000203097212 */ /* 0x000fc600078e3cff */
[----:B------:R-:W-:Y:S01]  /*6ec0*/  IMAD R6, R0, 0x8, R5 ;  /* 0x0000000800067824 */ /* 0x000fe200078e0205 */
[----:B------:R-:W-:Y:S01]  /*6ed0*/  SHF.L.U32 R3, R9, 0x1f, RZ ;  /* 0x0000001f09037819 */ /* 0x000fe200000006ff */
[----:B0-----:R-:W-:Y:S06]  /*6ee0*/  @!P0 BRA `(.L_x_187) ;  /* 0x00000010003c8947 */ /* 0x001fec0003800000 */
.L_x_222:
[----:B------:R-:W1:Y:S01]  /*6ef0*/  SYNCS.PHASECHK.TRANS64.TRYWAIT P0, [R6+URZ], R3 ;  /* 0x00000003060075a7 */ /* 0x000e62000800017f */
[----:B------:R-:W-:-:S05]  /*6f00*/  VIADD R0, R0, 0x1 ;  /* 0x0000000100007836 */ /* 0x000fca0000000000 */
[----:B------:R-:W-:-:S04]  /*6f10*/  ISETP.NE.AND P1, PT, R0, 0x1c, PT ;  /* 0x0000001c0000780c */ /* 0x000fc80003f25270 */
[----:B------:R-:W-:Y:S02]  /*6f20*/  SEL R2, RZ, 0x1, P1 ;  /* 0x00000001ff027807 */ /* 0x000fe40000800000 */
[----:B------:R-:W-:Y:S02]  /*6f30*/  SEL R0, R0, RZ, P1 ;  /* 0x000000ff00007207 */ /* 0x000fe40000800000 */
[----:B------:R-:W-:-:S03]  /*6f40*/  LOP3.LUT R9, R9, R2, RZ, 0x3c, !PT ;  /* 0x0000000209097212 */ /* 0x000fc600078e3cff */
[----:B0-----:R-:W-:Y:S01]  /*6f50*/  IMAD R7, R0, 0x8, R5 ;  /* 0x0000000800077824 */ /* 0x001fe200078e0205 */
[----:B------:R-:W-:Y:S01]  /*6f60*/  SHF.L.U32 R4, R9, 0x1f, RZ ;  /* 0x0000001f09047819 */ /* 0x000fe200000006ff */
[----:B-1----:R-:W-:Y:S06]  /*6f70*/  @!P0 BRA `(.L_x_188) ;  /* 0x00000010002c8947 */ /* 0x002fec0003800000 */
.L_x_223:
        /* <DEDUP_REMOVED lines=9> */
.L_x_224:
        /* <DEDUP_REMOVED lines=9> */
.L_x_225:
        /* <DEDUP_REMOVED lines=9> */
.L_x_226:
        /* <DEDUP_REMOVED lines=9> */
.L_x_227:
        /* <DEDUP_REMOVED lines=9> */
.L_x_228:
        /* <DEDUP_REMOVED lines=9> */
.L_x_229:
        /* <DEDUP_REMOVED lines=9> */
.L_x_230:
        /* <DEDUP_REMOVED lines=9> */
.L_x_231:
        /* <DEDUP_REMOVED lines=9> */
.L_x_232:
        /* <DEDUP_REMOVED lines=9> */
.L_x_233:
        /* <DEDUP_REMOVED lines=9> */
.L_x_234:
        /* <DEDUP_REMOVED lines=9> */
.L_x_235:
        /* <DEDUP_REMOVED lines=9> */
.L_x_236:
        /* <DEDUP_REMOVED lines=9> */
.L_x_237:
        /* <DEDUP_REMOVED lines=9> */
.L_x_238:
        /* <DEDUP_REMOVED lines=9> */
.L_x_239:
        /* <DEDUP_REMOVED lines=9> */
.L_x_240:
        /* <DEDUP_REMOVED lines=9> */
.L_x_241:
        /* <DEDUP_REMOVED lines=9> */
.L_x_242:
        /* <DEDUP_REMOVED lines=9> */
.L_x_243:
        /* <DEDUP_REMOVED lines=9> */
.L_x_244:
        /* <DEDUP_REMOVED lines=9> */
.L_x_245:
        /* <DEDUP_REMOVED lines=9> */
.L_x_246:
        /* <DEDUP_REMOVED lines=9> */
.L_x_247:
[----:B------:R-:W1:Y:S01]  /*7d00*/  SYNCS.PHASECHK.TRANS64.TRYWAIT P0, [R7+URZ], R4 ;  /* 0x00000004070075a7 */ /* 0x000e62000800017f */
[----:B------:R-:W-:-:S05]  /*7d10*/  VIADD R0, R0, 0x1 ;  /* 0x0000000100007836 */ /* 0x000fca0000000000 */
[----:B------:R-:W-:-:S04]  /*7d20*/  ISETP.NE.AND P1, PT, R0, 0x1c, PT ;  /* 0x0000001c0000780c */ /* 0x000fc80003f25270 */
[----:B------:R-:W-:Y:S02]  /*7d30*/  SEL R2, RZ, 0x1, P1 ;  /* 0x00000001ff027807 */ /* 0x000fe40000800000 */
[----:B------:R-:W-:Y:S02]  /*7d40*/  SEL R0, R0, RZ, P1 ;  /* 0x000000ff00007207 */ /* 0x000fe40000800000 */
[----:B------:R-:W-:Y:S01]  /*7d50*/  LOP3.LUT R2, R9, R2, RZ, 0x3c, !PT ;  /* 0x0000000209027212 */ /* 0x000fe200078e3cff */
[----:B-1----:R-:W-:Y:S06]  /*7d60*/  @!P0 BRA `(.L_x_213) ;  /* 0x0000000800a48947 */ /* 0x002fec0003800000 */
.L_x_248:
[----:B------:R-:W-:Y:S01]  /*7d70*/  IMAD R5, R0, 0x8, R5 ;  /* 0x0000000800057824 */ /* 0x000fe200078e0205 */
[----:B------:R-:W-:-:S07]  /*7d80*/  SHF.L.U32 R0, R2, 0x1f, RZ ;  /* 0x0000001f02007819 */ /* 0x000fce00000006ff */
.L_x_214:
[----:B--2---:R2:W3:Y:S02]  /*7d90*/  SYNCS.PHASECHK.TRANS64.TRYWAIT P0, [R5+URZ], R0 ;  /* 0x00000000050075a7 */ /* 0x0044e4000800017f */
[----:B---3--:R-:W-:Y:S05]  /*7da0*/  @!P0 NANOSLEEP.SYNCS 0x989680 ;  /* 0x009896800000895d */ /* 0x008fea0003900000 */
[----:B------:R-:W3:Y:S02]  /*7db0*/  @!P0 SYNCS.PHASECHK.TRANS64 P0, [R5+URZ], R0 ;  /* 0x00000000050085a7 */ /* 0x000ee4000800007f */
[----:B---3--:R-:W-:Y:S05]  /*7dc0*/  @!P0 BRA `(.L_x_214) ;  /* 0xfffffffc00f08947 */ /* 0x008fea000383ffff */
.L_x_185:
[----:B------:R-:W-:Y:S05]  /*7dd0*/  BSYNC B0 ;  /* 0x0000000000007941 */ /* 0x000fea0003800000 */
.L_x_184:
[----:B------:R-:W-:Y:S05]  /*7de0*/  EXIT ;  /* 0x000000000000794d */ /* 0x000fea0003800000 */
.L_x_22:
[----:B-1----:R1:W2:Y:S02]  /*7df0*/  SYNCS.PHASECHK.TRANS64.TRYWAIT P1, [R3+URZ], R0 ;  /* 0x00000000030075a7 */ /* 0x0022a4000802017f */
[----:B--2---:R-:W-:Y:S05]  /*7e00*/  @!P1 NANOSLEEP.SYNCS 0x989680 ;  /* 0x009896800000995d */ /* 0x004fea0003900000 */
[----:B------:R-:W2:Y:S02]  /*7e10*/  @!P1 SYNCS.PHASECHK.TRANS64 P1, [R3+URZ], R0 ;  /* 0x00000000030095a7 */ /* 0x000ea4000802007f */
[----:B--2---:R-:W-:Y:S05]  /*7e20*/  @!P1 BRA `(.L_x_22) ;  /* 0xfffffffc00f09947 */ /* 0x004fea000383ffff */
[----:B------:R-:W-:Y:S05]  /*7e30*/  BRA `(.L_x_21) ;  /* 0xffffff9c00187947 */ /* 0x000fea000383ffff */
.L_x_27:
[----:B-1----:R1:W2:Y:S02]  /*7e40*/  SYNCS.PHASECHK.TRANS64.TRYWAIT P1, [R5+URZ], R4 ;  /* 0x00000004050075a7 */ /* 0x0022a4000802017f */
[----:B--2---:R-:W-:Y:S05]  /*7e50*/  @!P1 NANOSLEEP.SYNCS 0x989680 ;  /* 0x009896800000995d */ /* 0x004fea0003900000 */
[----:B------:R-:W2:Y:S02]  /*7e60*/  @!P1 SYNCS.PHASECHK.TRANS64 P1, [R5+URZ], R4 ;  /* 0x00000004050095a7 */ /* 0x000ea4000802007f */
[----:B--2---:R-:W-:Y:S05]  /*7e70*/  @!P1 BRA `(.L_x_27) ;  /* 0xfffffffc00f09947 */ /* 0x004fea000383ffff */
[----:B------:R-:W-:Y:S05]  /*7e80*/  BRA `(.L_x_26) ;  /* 0xffffff9c00987947 */ /* 0x000fea000383ffff */
.L_x_172:
[----:B------:R-:W-:Y:S01]  /*7e90*/  BSSY B1, `(.L_x_215) ;  /* 0x0000006000017945 */ /* 0x000fe20003800000 */
[----:B------:R-:W-:-:S07]  /*7ea0*/  IMAD.MOV.U32 R15, RZ, RZ, -0x1 ;  /* 0xffffffffff0f7424 */ /* 0x000fce00078e00ff */
[----:B------:R-:W-:Y:S05]  /*7eb0*/  WARPSYNC.COLLECTIVE R15, `(.L_x_216) ;  /* 0x000000000f0c7348 */ /* 0x000fea0003c00000 */
[----:B------:R-:W-:Y:S02]  /*7ec0*/  ELECT P6, UR62, PT ;  /* 0x00000000003e782f */ /* 0x000fe400038c0000 */
[----:B------:R-:W-:Y:S01]  /*7ed0*/  MOV R14, UR62 ;  /* 0x0000003e000e7c02 */ /* 0x000fe20008000f00 */
[----:B------:R-:W-:Y:S10]  /*7ee0*/  ENDCOLLECTIVE ;  /* 0x000000000000791b */ /* 0x000ff40003800000 */
.L_x_216:
[----:B------:R-:W-:Y:S05]  /*7ef0*/  BSYNC B1 ;  /* 0x0000000000017941 */ /* 0x000fea0003800000 */
.L_x_215:
[----:B------:R-:W-:Y:S05]  /*7f00*/  BRA `(.L_x_217) ;  /* 0xffffffe000e07947 */ /* 0x000fea000383ffff */
.L_x_175:
[----:B-1----:R1:W2:Y:S02]  /*7f10*/  SYNCS.PHASECHK.TRANS64.TRYWAIT P0, [R20+URZ+0xe0], R13 ;  /* 0x0000e00d140075a7 */ /* 0x0022a4000800017f */
[----:B--2---:R-:W-:Y:S05]  /*7f20*/  @!P0 NANOSLEEP.SYNCS 0x989680 ;  /* 0x009896800000895d */ /* 0x004fea0003900000 */
[----:B------:R-:W2:Y:S02]  /*7f30*/  @!P0 SYNCS.PHASECHK.TRANS64 P0, [R20+URZ+0xe0], R13 ;  /* 0x0000e00d140085a7 */ /* 0x000ea4000800007f */
[----:B--2---:R-:W-:Y:S05]  /*7f40*/  @!P0 BRA `(.L_x_175) ;  /* 0xfffffffc00f08947 */ /* 0x004fea000383ffff */
[----:B------:R-:W-:Y:S05]  /*7f50*/  BRA `(.L_x_218) ;  /* 0xffffffe4001c7947 */ /* 0x000fea000383ffff */
.L_x_183:
[----:B------:R-:W-:Y:S01]  /*7f60*/  BSSY B0, `(.L_x_219) ;  /* 0x0000006000007945 */ /* 0x000fe20003800000 */
[----:B------:R-:W-:-:S07]  /*7f70*/  IMAD.MOV.U32 R15, RZ, RZ, -0x1 ;  /* 0xffffffffff0f7424 */ /* 0x000fce00078e00ff */
[----:B------:R-:W-:Y:S05]  /*7f80*/  WARPSYNC.COLLECTIVE R15, `(.L_x_220) ;  /* 0x000000000f0c7348 */ /* 0x000fea0003c00000 */
[----:B------:R-:W-:Y:S02]  /*7f90*/  ELECT P6, UR62, PT ;  /* 0x00000000003e782f */ /* 0x000fe400038c0000 */
[----:B------:R-:W-:Y:S01]  /*7fa0*/  MOV R14, UR62 ;  /* 0x0000003e000e7c02 */ /* 0x000fe20008000f00 */
[----:B------:R-:W-:Y:S10]  /*7fb0*/  ENDCOLLECTIVE ;  /* 0x000000000000791b */ /* 0x000ff40003800000 */
.L_x_220:
[----:B------:R-:W-:Y:S05]  /*7fc0*/  BSYNC B0 ;  /* 0x0000000000007941 */ /* 0x000fea0003800000 */
.L_x_219:
[----:B------:R-:W-:Y:S05]  /*7fd0*/  BRA `(.L_x_221) ;  /* 0xffffffec00707947 */ /* 0x000fea000383ffff */
.L_x_187:
[----:B0-----:R0:W1:Y:S02]  /*7fe0*/  SYNCS.PHASECHK.TRANS64.TRYWAIT P0, [R7+URZ], R4 ;  /* 0x00000004070075a7 */ /* 0x001064000800017f */
[----:B-1----:R-:W-:Y:S05]  /*7ff0*/  @!P0 NANOSLEEP.SYNCS 0x989680 ;  /* 0x009896800000895d */ /* 0x002fea0003900000 */
[----:B------:R-:W1:Y:S02]  /*8000*/  @!P0 SYNCS.PHASECHK.TRANS64 P0, [R7+URZ], R4 ;  /* 0x00000004070085a7 */ /* 0x000e64000800007f */
[----:B-1----:R-:W-:Y:S05]  /*8010*/  @!P0 BRA `(.L_x_187) ;  /* 0xfffffffc00f08947 */ /* 0x002fea000383ffff */
[----:B------:R-:W-:Y:S05]  /*8020*/  BRA `(.L_x_222) ;  /* 0xffffffec00b07947 */ /* 0x000fea000383ffff */
.L_x_188:
[----:B0-----:R0:W1:Y:S02]  /*8030*/  SYNCS.PHASECHK.TRANS64.TRYWAIT P0, [R6+URZ], R3 ;  /* 0x00000003060075a7 */ /* 0x001064000800017f */
[----:B-1----:R-:W-:Y:S05]  /*8040*/  @!P0 NANOSLEEP.SYNCS 0x989680 ;  /* 0x009896800000895d */ /* 0x002fea0003900000 */
[----:B------:R-:W1:Y:S02]  /*8050*/  @!P0 SYNCS.PHASECHK.TRANS64 P0, [R6+URZ], R3 ;  /* 0x00000003060085a7 */ /* 0x000e64000800007f */
[----:B-1----:R-:W-:Y:S05]  /*8060*/  @!P0 BRA `(.L_x_188) ;  /* 0xfffffffc00f08947 */ /* 0x002fea000383ffff */
[----:B------:R-:W-:Y:S05]  /*8070*/  BRA `(.L_x_223) ;  /* 0xffffffec00c07947 */ /* 0x000fea000383ffff */
.L_x_189:
[----:B0-----:R0:W1:Y:S02]  /*8080*/  SYNCS.PHASECHK.TRANS64.TRYWAIT P0, [R7+URZ], R4 ;  /* 0x00000004070075a7 */ /* 0x001064000800017f */
[----:B-1----:R-:W-:Y:S05]  /*8090*/  @!P0 NANOSLEEP.SYNCS 0x989680 ;  /* 0x009896800000895d */ /* 0x002fea0003900000 */
[----:B------:R-:W1:Y:S02]  /*80a0*/  @!P0 SYNCS.PHASECHK.TRANS64 P0, [R7+URZ], R4 ;  /* 0x00000004070085a7 */ /* 0x000e64000800007f */
[----:B-1----:R-:W-:Y:S05]  /*80b0*/  @!P0 BRA `(.L_x_189) ;  /* 0xfffffffc00f08947 */ /* 0x002fea000383ffff */
[----:B------:R-:W-:Y:S05]  /*80c0*/  BRA `(.L_x_224) ;  /* 0xffffffec00d07947 */ /* 0x000fea000383ffff */
.L_x_190:
[----:B0-----:R0:W1:Y:S02]  /*80d0*/  SYNCS.PHASECHK.TRANS64.TRYWAIT P0, [R6+URZ], R3 ;  /* 0x00000003060075a7 */ /* 0x001064000800017f */
[----:B-1----:R-:W-:Y:S05]  /*80e0*/  @!P0 NANOSLEEP.SYNCS 0x989680 ;  /* 0x009896800000895d */ /* 0x002fea0003900000 */
[----:B------:R-:W1:Y:S02]  /*80f0*/  @!P0 SYNCS.PHASECHK.TRANS64 P0, [R6+URZ], R3 ;  /* 0x00000003060085a7 */ /* 0x000e64000800007f */
[----:B-1----:R-:W-:Y:S05]  /*8100*/  @!P0 BRA `(.L_x_190) ;  /* 0xfffffffc00f08947 */ /* 0x002fea000383ffff */
[----:B------:R-:W-:Y:S05]  /*8110*/  BRA `(.L_x_225) ;  /* 0xffffffec00e07947 */ /* 0x000fea000383ffff */
.L_x_191:
[----:B0-----:R0:W1:Y:S02]  /*8120*/  SYNCS.PHASECHK.TRANS64.TRYWAIT P0, [R7+URZ], R4 ;  /* 0x00000004070075a7 */ /* 0x001064000800017f */
[----:B-1----:R-:W-:Y:S05]  /*8130*/  @!P0 NANOSLEEP.SYNCS 0x989680 ;  /* 0x009896800000895d */ /* 0x002fea0003900000 */
[----:B------:R-:W1:Y:S02]  /*8140*/  @!P0 SYNCS.PHASECHK.TRANS64 P0, [R7+URZ], R4 ;  /* 0x00000004070085a7 */ /* 0x000e64000800007f */
[----:B-1----:R-:W-:Y:S05]  /*8150*/  @!P0 BRA `(.L_x_191) ;  /* 0xfffffffc00f08947 */ /* 0x002fea000383ffff */
[----:B------:R-:W-:Y:S05]  /*8160*/  BRA `(.L_x_226) ;  /* 0xffffffec00f07947 */ /* 0x000fea000383ffff */
.L_x_192:
[----:B0-----:R0:W1:Y:S02]  /*8170*/  SYNCS.PHASECHK.TRANS64.TRYWAIT P0, [R6+URZ], R3 ;  /* 0x00000003060075a7 */ /* 0x001064000800017f */
[----:B-1----:R-:W-:Y:S05]  /*8180*/  @!P0 NANOSLEEP.SYNCS 0x989680 ;  /* 0x009896800000895d */ /* 0x002fea0003900000 */
[----:B------:R-:W1:Y:S02]  /*8190*/  @!P0 SYNCS.PHASECHK.TRANS64 P0, [R6+URZ], R3 ;  /* 0x00000003060085a7 */ /* 0x000e64000800007f */
[----:B-1----:R-:W-:Y:S05]  /*81a0*/  @!P0 BRA `(.L_x_192) ;  /* 0xfffffffc00f08947 */ /* 0x002fea000383ffff */
[----:B------:R-:W-:Y:S05]  /*81b0*/  BRA `(.L_x_227) ;  /* 0xfffffff000007947 */ /* 0x000fea000383ffff */
.L_x_193:
[----:B0-----:R0:W1:Y:S02]  /*81c0*/  SYNCS.PHASECHK.TRANS64.TRYWAIT P0, [R7+URZ], R4 ;  /* 0x00000004070075a7 */ /* 0x001064000800017f */
[----:B-1----:R-:W-:Y:S05]  /*81d0*/  @!P0 NANOSLEEP.SYNCS 0x989680 ;  /* 0x009896800000895d */ /* 0x002fea0003900000 */
[----:B------:R-:W1:Y:S02]  /*81e0*/  @!P0 SYNCS.PHASECHK.TRANS64 P0, [R7+URZ], R4 ;  /* 0x00000004070085a7 */ /* 0x000e64000800007f */
[----:B-1----:R-:W-:Y:S05]  /*81f0*/  @!P0 BRA `(.L_x_193) ;  /* 0xfffffffc00f08947 */ /* 0x002fea000383ffff */
[----:B------:R-:W-:Y:S05]  /*8200*/  BRA `(.L_x_228) ;  /* 0xfffffff000107947 */ /* 0x000fea000383ffff */
.L_x_194:
[----:B0-----:R0:W1:Y:S02]  /*8210*/  SYNCS.PHASECHK.TRANS64.TRYWAIT P0, [R6+URZ], R3 ;  /* 0x00000003060075a7 */ /* 0x001064000800017f */
[----:B-1----:R-:W-:Y:S05]  /*8220*/  @!P0 NANOSLEEP.SYNCS 0x989680 ;  /* 0x009896800000895d */ /* 0x002fea0003900000 */
[----:B------:R-:W1:Y:S02]  /*8230*/  @!P0 SYNCS.PHASECHK.TRANS64 P0, [R6+URZ], R3 ;  /* 0x00000003060085a7 */ /* 0x000e64000800007f */
[----:B-1----:R-:W-:Y:S05]  /*8240*/  @!P0 BRA `(.L_x_194) ;  /* 0xfffffffc00f08947 */ /* 0x002fea000383ffff */
[----:B------:R-:W-:Y:S05]  /*8250*/  BRA `(.L_x_229) ;  /* 0xfffffff000207947 */ /* 0x000fea000383ffff */
.L_x_195:
[----:B0-----:R0:W1:Y:S02]  /*8260*/  SYNCS.PHASECHK.TRANS64.TRYWAIT P0, [R7+URZ], R4 ;  /* 0x00000004070075a7 */ /* 0x001064000800017f */
[----:B-1----:R-:W-:Y:S05]  /*8270*/  @!P0 NANOSLEEP.SYNCS 0x989680 ;  /* 0x009896800000895d */ /* 0x002fea0003900000 */
[----:B------:R-:W1:Y:S02]  /*8280*/  @!P0 SYNCS.PHASECHK.TRANS64 P0, [R7+URZ], R4 ;  /* 0x00000004070085a7 */ /* 0x000e64000800007f */
[----:B-1----:R-:W-:Y:S05]  /*8290*/  @!P0 BRA `(.L_x_195) ;  /* 0xfffffffc00f08947 */ /* 0x002fea000383ffff */
[----:B------:R-:W-:Y:S05]  /*82a0*/  BRA `(.L_x_230) ;  /* 0xfffffff000307947 */ /* 0x000fea000383ffff */
.L_x_196:
[----:B0-----:R0:W1:Y:S02]  /*82b0*/  SYNCS.PHASECHK.TRANS64.TRYWAIT P0, [R6+URZ], R3 ;  /* 0x00000003060075a7 */ /* 0x001064000800017f */
[----:B-1----:R-:W-:Y:S05]  /*82c0*/  @!P0 NANOSLEEP.SYNCS 0x989680 ;  /* 0x009896800000895d */ /* 0x002fea0003900000 */
[----:B------:R-:W1:Y:S02]  /*82d0*/  @!P0 SYNCS.PHASECHK.TRANS64 P0, [R6+URZ], R3 ;  /* 0x00000003060085a7 */ /* 0x000e64000800007f */
[----:B-1----:R-:W-:Y:S05]  /*82e0*/  @!P0 BRA `(.L_x_196) ;  /* 0xfffffffc00f08947 */ /* 0x002fea000383ffff */
[----:B------:R-:W-:Y:S05]  /*82f0*/  BRA `(.L_x_231) ;  /* 0xfffffff000407947 */ /* 0x000fea000383ffff */
.L_x_197:
[----:B0-----:R0:W1:Y:S02]  /*8300*/  SYNCS.PHASECHK.TRANS64.TRYWAIT P0, [R7+URZ], R4 ;  /* 0x00000004070075a7 */ /* 0x001064000800017f */
[----:B-1----:R-:W-:Y:S05]  /*8310*/  @!P0 NANOSLEEP.SYNCS 0x989680 ;  /* 0x009896800000895d */ /* 0x002fea0003900000 */
[----:B------:R-:W1:Y:S02]  /*8320*/  @!P0 SYNCS.PHASECHK.TRANS64 P0, [R7+URZ], R4 ;  /* 0x00000004070085a7 */ /* 0x000e64000800007f */
[----:B-1----:R-:W-:Y:S05]  /*8330*/  @!P0 BRA `(.L_x_197) ;  /* 0xfffffffc00f08947 */ /* 0x002fea000383ffff */
[----:B------:R-:W-:Y:S05]  /*8340*/  BRA `(.L_x_232) ;  /* 0xfffffff000507947 */ /* 0x000fea000383ffff */
.L_x_198:
[----:B0-----:R0:W1:Y:S02]  /*8350*/  SYNCS.PHASECHK.TRANS64.TRYWAIT P0, [R6+URZ], R3 ;  /* 0x00000003060075a7 */ /* 0x001064000800017f */
[----:B-1----:R-:W-:Y:S05]  /*8360*/  @!P0 NANOSLEEP.SYNCS 0x989680 ;  /* 0x009896800000895d */ /* 0x002fea0003900000 */
[----:B------:R-:W1:Y:S02]  /*8370*/  @!P0 SYNCS.PHASECHK.TRANS64 P0, [R6+URZ], R3 ;  /* 0x00000003060085a7 */ /* 0x000e64000800007f */
[----:B-1----:R-:W-:Y:S05]  /*8380*/  @!P0 BRA `(.L_x_198) ;  /* 0xfffffffc00f08947 */ /* 0x002fea000383ffff */
[----:B------:R-:W-:Y:S05]  /*8390*/  BRA `(.L_x_233) ;  /* 0xfffffff000607947 */ /* 0x000fea000383ffff */
.L_x_199:
[----:B0-----:R0:W1:Y:S02]  /*83a0*/  SYNCS.PHASECHK.TRANS64.TRYWAIT P0, [R7+URZ], R4 ;  /* 0x00000004070075a7 */ /* 0x001064000800017f */
[----:B-1----:R-:W-:Y:S05]  /*83b0*/  @!P0 NANOSLEEP.SYNCS 0x989680 ;  /* 0x009896800000895d */ /* 0x002fea0003900000 */
[----:B------:R-:W1:Y:S02]  /*83c0*/  @!P0 SYNCS.PHASECHK.TRANS64 P0, [R7+URZ], R4 ;  /* 0x00000004070085a7 */ /* 0x000e64000800007f */
[----:B-1----:R-:W-:Y:S05]  /*83d0*/  @!P0 BRA `(.L_x_199) ;  /* 0xfffffffc00f08947 */ /* 0x002fea000383ffff */
[----:B------:R-:W-:Y:S05]  /*83e0*/  BRA `(.L_x_234) ;  /* 0xfffffff000707947 */ /* 0x000fea000383ffff */
.L_x_200:
[----:B0-----:R0:W1:Y:S02]  /*83f0*/  SYNCS.PHASECHK.TRANS64.TRYWAIT P0, [R6+URZ], R3 ;  /* 0x00000003060075a7 */ /* 0x001064000800017f */
[----:B-1----:R-:W-:Y:S05]  /*8400*/  @!P0 NANOSLEEP.SYNCS 0x989680 ;  /* 0x009896800000895d */ /* 0x002fea0003900000 */
[----:B------:R-:W1:Y:S02]  /*8410*/  @!P0 SYNCS.PHASECHK.TRANS64 P0, [R6+URZ], R3 ;  /* 0x00000003060085a7 */ /* 0x000e64000800007f */
[----:B-1----:R-:W-:Y:S05]  /*8420*/  @!P0 BRA `(.L_x_200) ;  /* 0xfffffffc00f08947 */ /* 0x002fea000383ffff */
[----:B------:R-:W-:Y:S05]  /*8430*/  BRA `(.L_x_235) ;  /* 0xfffffff000807947 */ /* 0x000fea000383ffff */
.L_x_201:
[----:B0-----:R0:W1:Y:S02]  /*8440*/  SYNCS.PHASECHK.TRANS64.TRYWAIT P0, [R7+URZ], R4 ;  /* 0x00000004070075a7 */ /* 0x001064000800017f */
[----:B-1----:R-:W-:Y:S05]  /*8450*/  @!P0 NANOSLEEP.SYNCS 0x989680 ;  /* 0x009896800000895d */ /* 0x002fea0003900000 */
[----:B------:R-:W1:Y:S02]  /*8460*/  @!P0 SYNCS.PHASECHK.TRANS64 P0, [R7+URZ], R4 ;  /* 0x00000004070085a7 */ /* 0x000e64000800007f */
[----:B-1----:R-:W-:Y:S05]  /*8470*/  @!P0 BRA `(.L_x_201) ;  /* 0xfffffffc00f08947 */ /* 0x002fea000383ffff */
[----:B------:R-:W-:Y:S05]  /*8480*/  BRA `(.L_x_236) ;  /* 0xfffffff000907947 */ /* 0x000fea000383ffff */
.L_x_202:
[----:B0-----:R0:W1:Y:S02]  /*8490*/  SYNCS.PHASECHK.TRANS64.TRYWAIT P0, [R6+URZ], R3 ;  /* 0x00000003060075a7 */ /* 0x001064000800017f */
[----:B-1----:R-:W-:Y:S05]  /*84a0*/  @!P0 NANOSLEEP.SYNCS 0x989680 ;  /* 0x009896800000895d */ /* 0x002fea0003900000 */
[----:B------:R-:W1:Y:S02]  /*84b0*/  @!P0 SYNCS.PHASECHK.TRANS64 P0, [R6+URZ], R3 ;  /* 0x00000003060085a7 */ /* 0x000e64000800007f */
[----:B-1----:R-:W-:Y:S05]  /*84c0*/  @!P0 BRA `(.L_x_202) ;  /* 0xfffffffc00f08947 */ /* 0x002fea000383ffff */
[----:B------:R-:W-:Y:S05]  /*84d0*/  BRA `(.L_x_237) ;  /* 0xfffffff000a07947 */ /* 0x000fea000383ffff */
.L_x_203:
[----:B0-----:R0:W1:Y:S02]  /*84e0*/  SYNCS.PHASECHK.TRANS64.TRYWAIT P0, [R7+URZ], R4 ;  /* 0x00000004070075a7 */ /* 0x001064000800017f */
[----:B-1----:R-:W-:Y:S05]  /*84f0*/  @!P0 NANOSLEEP.SYNCS 0x989680 ;  /* 0x009896800000895d */ /* 0x002fea0003900000 */
[----:B------:R-:W1:Y:S02]  /*8500*/  @!P0 SYNCS.PHASECHK.TRANS64 P0, [R7+URZ], R4 ;  /* 0x00000004070085a7 */ /* 0x000e64000800007f */
[----:B-1----:R-:W-:Y:S05]  /*8510*/  @!P0 BRA `(.L_x_203) ;  /* 0xfffffffc00f08947 */ /* 0x002fea000383ffff */
[----:B------:R-:W-:Y:S05]  /*8520*/  BRA `(.L_x_238) ;  /* 0xfffffff000b07947 */ /* 0x000fea000383ffff */
.L_x_204:
[----:B0-----:R0:W1:Y:S02]  /*8530*/  SYNCS.PHASECHK.TRANS64.TRYWAIT P0, [R6+URZ], R3 ;  /* 0x00000003060075a7 */ /* 0x001064000800017f */
[----:B-1----:R-:W-:Y:S05]  /*8540*/  @!P0 NANOSLEEP.SYNCS 0x989680 ;  /* 0x009896800000895d */ /* 0x002fea0003900000 */
[----:B------:R-:W1:Y:S02]  /*8550*/  @!P0 SYNCS.PHASECHK.TRANS64 P0, [R6+URZ], R3 ;  /* 0x00000003060085a7 */ /* 0x000e64000800007f */
[----:B-1----:R-:W-:Y:S05]  /*8560*/  @!P0 BRA `(.L_x_204) ;  /* 0xfffffffc00f08947 */ /* 0x002fea000383ffff */
[----:B------:R-:W-:Y:S05]  /*8570*/  BRA `(.L_x_239) ;  /* 0xfffffff000c07947 */ /* 0x000fea000383ffff */
.L_x_205:
[----:B0-----:R0:W1:Y:S02]  /*8580*/  SYNCS.PHASECHK.TRANS64.TRYWAIT P0, [R7+URZ], R4 ;  /* 0x00000004070075a7 */ /* 0x001064000800017f */
[----:B-1----:R-:W-:Y:S05]  /*8590*/  @!P0 NANOSLEEP.SYNCS 0x989680 ;  /* 0x009896800000895d */ /* 0x002fea0003900000 */
[----:B------:R-:W1:Y:S02]  /*85a0*/  @!P0 SYNCS.PHASECHK.TRANS64 P0, [R7+URZ], R4 ;  /* 0x00000004070085a7 */ /* 0x000e64000800007f */
[----:B-1----:R-:W-:Y:S05]  /*85b0*/  @!P0 BRA `(.L_x_205) ;  /* 0xfffffffc00f08947 */ /* 0x002fea000383ffff */
[----:B------:R-:W-:Y:S05]  /*85c0*/  BRA `(.L_x_240) ;  /* 0xfffffff000d07947 */ /* 0x000fea000383ffff */
.L_x_206:
[----:B0-----:R0:W1:Y:S02]  /*85d0*/  SYNCS.PHASECHK.TRANS64.TRYWAIT P0, [R6+URZ], R3 ;  /* 0x00000003060075a7 */ /* 0x001064000800017f */
[----:B-1----:R-:W-:Y:S05]  /*85e0*/  @!P0 NANOSLEEP.SYNCS 0x989680 ;  /* 0x009896800000895d */ /* 0x002fea0003900000 */
[----:B------:R-:W1:Y:S02]  /*85f0*/  @!P0 SYNCS.PHASECHK.TRANS64 P0, [R6+URZ], R3 ;  /* 0x00000003060085a7 */ /* 0x000e64000800007f */
[----:B-1----:R-:W-:Y:S05]  /*8600*/  @!P0 BRA `(.L_x_206) ;  /* 0xfffffffc00f08947 */ /* 0x002fea000383ffff */
[----:B------:R-:W-:Y:S05]  /*8610*/  BRA `(.L_x_241) ;  /* 0xfffffff000e07947 */ /* 0x000fea000383ffff */
.L_x_207:
[----:B0-----:R0:W1:Y:S02]  /*8620*/  SYNCS.PHASECHK.TRANS64.TRYWAIT P0, [R7+URZ], R4 ;  /* 0x00000004070075a7 */ /* 0x001064000800017f */
[----:B-1----:R-:W-:Y:S05]  /*8630*/  @!P0 NANOSLEEP.SYNCS 0x989680 ;  /* 0x009896800000895d */ /* 0x002fea0003900000 */
[----:B------:R-:W1:Y:S02]  /*8640*/  @!P0 SYNCS.PHASECHK.TRANS64 P0, [R7+URZ], R4 ;  /* 0x00000004070085a7 */ /* 0x000e64000800007f */
[----:B-1----:R-:W-:Y:S05]  /*8650*/  @!P0 BRA `(.L_x_207) ;  /* 0xfffffffc00f08947 */ /* 0x002fea000383ffff */
[----:B------:R-:W-:Y:S05]  /*8660*/  BRA `(.L_x_242) ;  /* 0xfffffff000f07947 */ /* 0x000fea000383ffff */
.L_x_208:
[----:B0-----:R0:W1:Y:S02]  /*8670*/  SYNCS.PHASECHK.TRANS64.TRYWAIT P0, [R6+URZ], R3 ;  /* 0x00000003060075a7 */ /* 0x001064000800017f */
[----:B-1----:R-:W-:Y:S05]  /*8680*/  @!P0 NANOSLEEP.SYNCS 0x989680 ;  /* 0x009896800000895d */ /* 0x002fea0003900000 */
[----:B------:R-:W1:Y:S02]  /*8690*/  @!P0 SYNCS.PHASECHK.TRANS64 P0, [R6+URZ], R3 ;  /* 0x00000003060085a7 */ /* 0x000e64000800007f */
[----:B-1----:R-:W-:Y:S05]  /*86a0*/  @!P0 BRA `(.L_x_208) ;  /* 0xfffffffc00f08947 */ /* 0x002fea000383ffff */
[----:B------:R-:W-:Y:S05]  /*86b0*/  BRA `(.L_x_243) ;  /* 0xfffffff400007947 */ /* 0x000fea000383ffff */
.L_x_209:
[----:B0-----:R0:W1:Y:S02]  /*86c0*/  SYNCS.PHASECHK.TRANS64.TRYWAIT P0, [R7+URZ], R4 ;  /* 0x00000004070075a7 */ /* 0x001064000800017f */
[----:B-1----:R-:W-:Y:S05]  /*86d0*/  @!P0 NANOSLEEP.SYNCS 0x989680 ;  /* 0x009896800000895d */ /* 0x002fea0003900000 */
[----:B------:R-:W1:Y:S02]  /*86e0*/  @!P0 SYNCS.PHASECHK.TRANS64 P0, [R7+URZ], R4 ;  /* 0x00000004070085a7 */ /* 0x000e64000800007f */
[----:B-1----:R-:W-:Y:S05]  /*86f0*/  @!P0 BRA `(.L_x_209) ;  /* 0xfffffffc00f08947 */ /* 0x002fea000383ffff */
[----:B------:R-:W-:Y:S05]  /*8700*/  BRA `(.L_x_244) ;  /* 0xfffffff400107947 */ /* 0x000fea000383ffff */
.L_x_210:
[----:B0-----:R0:W1:Y:S02]  /*8710*/  SYNCS.PHASECHK.TRANS64.TRYWAIT P0, [R6+URZ], R3 ;  /* 0x00000003060075a7 */ /* 0x001064000800017f */
[----:B-1----:R-:W-:Y:S05]  /*8720*/  @!P0 NANOSLEEP.SYNCS 0x989680 ;  /* 0x009896800000895d */ /* 0x002fea0003900000 */
[----:B------:R-:W1:Y:S02]  /*8730*/  @!P0 SYNCS.PHASECHK.TRANS64 P0, [R6+URZ], R3 ;  /* 0x00000003060085a7 */ /* 0x000e64000800007f */
[----:B-1----:R-:W-:Y:S05]  /*8740*/  @!P0 BRA `(.L_x_210) ;  /* 0xfffffffc00f08947 */ /* 0x002fea000383ffff */
[----:B------:R-:W-:Y:S05]  /*8750*/  BRA `(.L_x_245) ;  /* 0xfffffff400207947 */ /* 0x000fea000383ffff */
.L_x_211:
[----:B0-----:R0:W1:Y:S02]  /*8760*/  SYNCS.PHASECHK.TRANS64.TRYWAIT P0, [R7+URZ], R4 ;  /* 0x00000004070075a7 */ /* 0x001064000800017f */
[----:B-1----:R-:W-:Y:S05]  /*8770*/  @!P0 NANOSLEEP.SYNCS 0x989680 ;  /* 0x009896800000895d */ /* 0x002fea0003900000 */
[----:B------:R-:W1:Y:S02]  /*8780*/  @!P0 SYNCS.PHASECHK.TRANS64 P0, [R7+URZ], R4 ;  /* 0x00000004070085a7 */ /* 0x000e64000800007f */
[----:B-1----:R-:W-:Y:S05]  /*8790*/  @!P0 BRA `(.L_x_211) ;  /* 0xfffffffc00f08947 */ /* 0x002fea000383ffff */
[----:B------:R-:W-:Y:S05]  /*87a0*/  BRA `(.L_x_246) ;  /* 0xfffffff400307947 */ /* 0x000fea000383ffff */
.L_x_212:
[----:B0-----:R0:W1:Y:S02]  /*87b0*/  SYNCS.PHASECHK.TRANS64.TRYWAIT P0, [R6+URZ], R3 ;  /* 0x00000003060075a7 */ /* 0x001064000800017f */
[----:B-1----:R-:W-:Y:S05]  /*87c0*/  @!P0 NANOSLEEP.SYNCS 0x989680 ;  /* 0x009896800000895d */ /* 0x002fea0003900000 */
[----:B------:R-:W1:Y:S02]  /*87d0*/  @!P0 SYNCS.PHASECHK.TRANS64 P0, [R6+URZ], R3 ;  /* 0x00000003060085a7 */ /* 0x000e64000800007f */
[----:B-1----:R-:W-:Y:S05]  /*87e0*/  @!P0 BRA `(.L_x_212) ;  /* 0xfffffffc00f08947 */ /* 0x002fea000383ffff */
[----:B------:R-:W-:Y:S05]  /*87f0*/  BRA `(.L_x_247) ;  /* 0xfffffff400407947 */ /* 0x000fea000383ffff */
.L_x_213:
[----:B-1----:R1:W2:Y:S02]  /*8800*/  SYNCS.PHASECHK.TRANS64.TRYWAIT P0, [R7+URZ], R4 ;  /* 0x00000004070075a7 */ /* 0x0022a4000800017f */
[----:B--2---:R-:W-:Y:S05]  /*8810*/  @!P0 NANOSLEEP.SYNCS 0x989680 ;  /* 0x009896800000895d */ /* 0x004fea0003900000 */
[----:B------:R-:W2:Y:S02]  /*8820*/  @!P0 SYNCS.PHASECHK.TRANS64 P0, [R7+URZ], R4 ;  /* 0x00000004070085a7 */ /* 0x000ea4000800007f */
[----:B--2---:R-:W-:Y:S05]  /*8830*/  @!P0 BRA `(.L_x_213) ;  /* 0xfffffffc00f08947 */ /* 0x004fea000383ffff */
[----:B------:R-:W-:Y:S05]  /*8840*/  BRA `(.L_x_248) ;  /* 0xfffffff400487947 */ /* 0x000fea000383ffff */
.L_x_249:
[----:B------:R-:W-:-:S00]  /*8850*/  BRA `(.L_x_249) ;  /* 0xfffffffc00fc7947 */ /* 0x000fc0000383ffff */
[----:B------:R-:W-:-:S00]  /*8860*/  NOP ;  /* 0x0000000000007918 */ /* 0x000fc00000000000 */
        /* <DEDUP_REMOVED lines=9> */
.L_x_250:


//--------------------- .nv.global.init           --------------------------
	.section	.nv.global.init,"aw",@progbits
.nv.global.init:
	.type		$str$22,@object
	.size		$str$22,($str$23 - $str$22)
$str$22:
        /*0000*/ 	.byte	0x6b, 0x5f, 0x74, 0x69, 0x6c, 0x65, 0x5f, 0x63, 0x6f, 0x75, 0x6e, 0x74, 0x20, 0x3e, 0x3d, 0x20
        /*0010*/ 	.byte	0x31, 0x00
	.type		$str$23,@object
	.size		$str$23,(__unnamed_1 - $str$23)
$str$23:
        /*0012*/ 	.byte	0x2f, 0x74, 0x6d, 0x70, 0x2f, 0x63, 0x75, 0x74, 0x6c, 0x61, 0x73, 0x73, 0x5f, 0x73, 0x77, 0x65
        /*0022*/ 	.byte	0x65, 0x70, 0x5f, 0x73, 0x72, 0x63, 0x2f, 0x69, 0x6e, 0x63, 0x6c, 0x75, 0x64, 0x65, 0x2f, 0x63
        /*0032*/ 	.byte	0x75, 0x74, 0x6c, 0x61, 0x73, 0x73, 0x2f, 0x67, 0x65, 0x6d, 0x6d, 0x2f, 0x63, 0x6f, 0x6c, 0x6c
        /*0042*/ 	.byte	0x65, 0x63, 0x74, 0x69, 0x76, 0x65, 0x2f, 0x73, 0x6d, 0x39, 0x30, 0x5f, 0x6d, 0x6d, 0x61, 0x5f
        /*0052*/ 	.byte	0x74, 0x6d, 0x61, 0x5f, 0x67, 0x6d, 0x6d, 0x61, 0x5f, 0x73, 0x73, 0x5f, 0x77, 0x61, 0x72, 0x70
        /*0062*/ 	.byte	0x73, 0x70, 0x65, 0x63, 0x69, 0x61, 0x6c, 0x69, 0x7a, 0x65, 0x64, 0x2e, 0x68, 0x70, 0x70, 0x00
	.type		__unnamed_1,@object
	.size		__unnamed_1,(.L_0 - __unnamed_1)
__unnamed_1:
        /*0072*/ 	.byte	0x76, 0x6f, 0x69, 0x64, 0x20, 0x63, 0x75, 0x74, 0x6c, 0x61, 0x73, 0x73, 0x3a, 0x3a, 0x67, 0x65
        /* <DEDUP_REMOVED lines=173> */
        /*0b52*/ 	.byte	0x74, 0x79, 0x5d, 0x00
.L_0:


//--------------------- .nv.shared._ZN7cutlass13device_kernelINS_4gemm6kernel13GemmUniversalIN4cute5tupleIJiiiiEEENS1_10collective13CollectiveMmaINS1_34MainloopSm90TmaGmmaWarpSpecializedILi28ENS5_IJNS4_1CILi2EEESB_NSA_ILi1EEEEEENS1_35KernelTmaWarpSpecializedCooperativeEEENS5_IJNSA_ILi128EEESG_NSA_ILi32EEEEEEaNS5_IJlSC_lEEEaSJ_NS4_8TiledMMAINS4_8MMA_AtomIJNS4_4SM904GMMA27MMA_64x128x32_S32S8S8_SS_TNEEEENS4_6LayoutINS5_IJSB_SC_SC_EEENS5_IJSC_NSA_ILi0EEESS_EEEEENS5_IJNS4_10UnderscoreESV_SV_EEEEENS4_23SM90_TMA_LOAD_MULTICASTENS4_14ComposedLayoutINS4_7SwizzleILi1ELi4ELi3EEENS4_18smem_ptr_flag_bitsILi8EEENSQ_INS5_IJNSA_ILi8EEESH_EEENS5_IJSH_SC_EEEEEEEvNS4_8identityESY_S18_vS19_EENS_8epilogue10collective6detail29Sm90TmaWarpSpecializedAdapterINS1C_15DefaultEpilogueIaSJ_SJ_NS1B_6thread17LinearCombinationIaLi1EiiLNS1G_9ScaleType4KindE0ELNS_15FloatRoundStyleE2EaEENS1_15EpilogueDefaultEEEEEvvEEEEvNT_6ParamsE --------------------------
	.section	.nv.shared._ZN7cutlass13device_kernelINS_4gemm6kernel13GemmUniversalIN4cute5tupleIJiiiiEEENS1_10collective13CollectiveMmaINS1_34MainloopSm90TmaGmmaWarpSpecializedILi28ENS5_IJNS4_1CILi2EEESB_NSA_ILi1EEEEEENS1_35KernelTmaWarpSpecializedCooperativeEEENS5_IJNSA_ILi128EEESG_NSA_ILi32EEEEEEaNS5_IJlSC_lEEEaSJ_NS4_8TiledMMAINS4_8MMA_AtomIJNS4_4SM904GMMA27MMA_64x128x32_S32S8S8_SS_TNEEEENS4_6LayoutINS5_IJSB_SC_SC_EEENS5_IJSC_NSA_ILi0EEESS_EEEEENS5_IJNS4_10UnderscoreESV_SV_EEEEENS4_23SM90_TMA_LOAD_MULTICASTENS4_14ComposedLayoutINS4_7SwizzleILi1ELi4ELi3EEENS4_18smem_ptr_flag_bitsILi8EEENSQ_INS5_IJNSA_ILi8EEESH_EEENS5_IJSH_SC_EEEEEEEvNS4_8identityESY_S18_vS19_EENS_8epilogue10collective6detail29Sm90TmaWarpSpecializedAdapterINS1C_15DefaultEpilogueIaSJ_SJ_NS1B_6thread17LinearCombinationIaLi1EiiLNS1G_9ScaleType4KindE0ELNS_15FloatRoundStyleE2EaEENS1_15EpilogueDefaultEEEEEvvEEEEvNT_6ParamsE,"aw",@nobits
	.sectionflags	@""
	.align	16
	.zero		1024


//--------------------- .nv.shared.reserved.0     --------------------------
	.section	.nv.shared.reserved.0,"aw",@nobits
	.weak		__nv_reservedSMEM_offset_0_alias
	.size		__nv_reservedSMEM_offset_0_alias, 0, 0
	.other		__nv_reservedSMEM_offset_0_alias,@"STO_CUDA_RESERVED_SHARED STV_DEFAULT"
__nv_reservedSMEM_offset_0_alias:
	.zero		0


//--------------------- .nv.global                --------------------------
	.section	.nv.global,"aw",@nobits
.nv.global:
	.type		_ZN39_INTERNAL_079ece38_4_k_cu_0b555b31_50444cute1_E,@object
	.size		_ZN39_INTERNAL_079ece38_4_k_cu_0b555b31_50444cute1_E,(_ZN39_INTERNAL_079ece38_4_k_cu_0b555b31_50444cuda3std3__45__cpo6cbeginE - _ZN39_INTERNAL_079ece38_4_k_cu_0b555b31_50444cute1_E)
_ZN39_INTERNAL_079ece38_4_k_cu_0b555b31_50444cute1_E:
	.zero		1
	.type		_ZN39_INTERNAL_079ece38_4_k_cu_0b555b31_50444cuda3std3__45__cpo6cbeginE,@object
	.size		_ZN39_INTERNAL_079ece38_4_k_cu_0b555b31_50444cuda3std3__45__cpo6cbeginE,(_ZN39_INTERNAL_079ece38_4_k_cu_0b555b31_50444cuda3std3__48in_placeE - _ZN39_INTERNAL_079ece38_4_k_cu_0b555b31_50444cuda3std3__45__cpo6cbeginE)
_ZN39_INTERNAL_079ece38_4_k_cu_0b555b31_50444cuda3std3__45__cpo6cbeginE:
	.zero		1
	.type		_ZN39_INTERNAL_079ece38_4_k_cu_0b555b31_50444cuda3std3__48in_placeE,@object
	.size		_ZN39_INTERNAL_079ece38_4_k_cu_0b555b31_50444cuda3std3__48in_placeE,(_ZN39_INTERNAL_079ece38_4_k_cu_0b555b31_50444cuda3std6ranges3__45__cpo9iter_moveE - _ZN39_INTERNAL_079ece38_4_k_cu_0b555b31_50444cuda3std3__48in_placeE)
_ZN39_INTERNAL_079ece38_4_k_cu_0b555b31_50444cuda3std3__48in_placeE:
	.zero		1
	.type		_ZN39_INTERNAL_079ece38_4_k_cu_0b555b31_50444cuda3std6ranges3__45__cpo9iter_moveE,@object
	.size		_ZN39_INTERNAL_079ece38_4_k_cu_0b555b31_50444cuda3std6ranges3__45__cpo9iter_moveE,(_ZN39_INTERNAL_079ece38_4_k_cu_0b555b31_50444cuda3std3__45__cpo5beginE - _ZN39_INTERNAL_079ece38_4_k_cu_0b555b31_50444cuda3std6ranges3__45__cpo9iter_moveE)
_ZN39_INTERNAL_079ece38_4_k_cu_0b555b31_50444cuda3std6ranges3__45__cpo9iter_moveE:
	.zero		1
	.type		_ZN39_INTERNAL_079ece38_4_k_cu_0b555b31_50444cuda3std3__45__cpo5beginE,@object
	.size		_ZN39_INTERNAL_079ece38_4_k_cu_0b555b31_50444cuda3std3__45__cpo5beginE,(_ZN39_INTERNAL_079ece38_4_k_cu_0b555b31_50444cuda3std3__441_GLOBAL__N__079ece38_4_k_cu_0b555b31_50446ignoreE - _ZN39_INTERNAL_079ece38_4_k_cu_0b555b31_50444cuda3std3__45__cpo5beginE)
_ZN39_INTERNAL_079ece38_4_k_cu_0b555b31_50444cuda3std3__45__cpo5beginE:
	.zero		1
	.type		_ZN39_INTERNAL_079ece38_4_k_cu_0b555b31_50444cuda3std3__441_GLOBAL__N__079ece38_4_k_cu_0b555b31_50446ignoreE,@object
	.size		_ZN39_INTERNAL_079ece38_4_k_cu_0b555b31_50444cuda3std3__441_GLOBAL__N__079ece38_4_k_cu_0b555b31_50446ignoreE,(_ZN39_INTERNAL_079ece38_4_k_cu_0b555b31_50444cute7productE - _ZN39_INTERNAL_079ece38_4_k_cu_0b555b31_50444cuda3std3__441_GLOBAL__N__079ece38_4_k_cu_0b555b31_50446ignoreE)
_ZN39_INTERNAL_079ece38_4_k_cu_0b555b31_50444cuda3std3__441_GLOBAL__N__079ece38_4_k_cu_0b555b31_50446ignoreE:
	.zero		1
	.type		_ZN39_INTERNAL_079ece38_4_k_cu_0b555b31_50444cute7productE,@object
	.size		_ZN39_INTERNAL_079ece38_4_k_cu_0b555b31_50444cute7productE,(_ZN39_INTERNAL_079ece38_4_k_cu_0b555b31_50444cuda3std3__45__cpo3endE - _ZN39_INTERNAL_079ece38_4_k_cu_0b555b31_50444cute7productE)
_ZN39_INTERNAL_079ece38_4_k_cu_0b555b31_50444cute7productE:
	.zero		1
	.type		_ZN39_INTERNAL_079ece38_4_k_cu_0b555b31_50444cuda3std3__45__cpo3endE,@object
	.size		_ZN39_INTERNAL_079ece38_4_k_cu_0b555b31_50444cuda3std3__45__cpo3endE,(_ZN39_INTERNAL_079ece38_4_k_cu_0b555b31_50444cuda3std3__419piecewise_constructE - _ZN39_INTERNAL_079ece38_4_k_cu_0b555b31_50444cuda3std3__45__cpo3endE)
_ZN39_INTERNAL_079ece38_4_k_cu_0b555b31_50444cuda3std3__45__cpo3endE:
	.zero		1
	.type		_ZN39_INTERNAL_079ece38_4_k_cu_0b555b31_50444cuda3std3__419piecewise_constructE,@object
	.size		_ZN39_INTERNAL_079ece38_4_k_cu_0b555b31_50444cuda3std3__419piecewise_constructE,(_ZN39_INTERNAL_079ece38_4_k_cu_0b555b31_50444cuda3std3__45__cpo4cendE - _ZN39_INTERNAL_079ece38_4_k_cu_0b555b31_50444cuda3std3__419piecewise_constructE)
_ZN39_INTERNAL_079ece38_4_k_cu_0b555b31_50444cuda3std3__419piecewise_constructE:
	.zero		1
	.type		_ZN39_INTERNAL_079ece38_4_k_cu_0b555b31_50444cuda3std3__45__cpo4cendE,@object
	.size		_ZN39_INTERNAL_079ece38_4_k_cu_0b555b31_50444cuda3std3__45__cpo4cendE,(_ZN39_INTERNAL_079ece38_4_k_cu_0b555b31_50444cuda3std6ranges3__45__cpo4swapE - _ZN39_INTERNAL_079ece38_4_k_cu_0b555b31_50444cuda3std3__45__cpo4cendE)
_ZN39_INTERNAL_079ece38_4_k_cu_0b555b31_50444cuda3std3__45__cpo4cendE:
	.zero		1
	.type		_ZN39_INTERNAL_079ece38_4_k_cu_0b555b31_50444cuda3std6ranges3__45__cpo4swapE,@object
	.size		_ZN39_INTERNAL_079ece38_4_k_cu_0b555b31_50444cuda3std6ranges3__45__cpo4swapE,(.L_8 - _ZN39_INTERNAL_079ece38_4_k_cu_0b555b31_50444cuda3std6ranges3__45__cpo4swapE)
_ZN39_INTERNAL_079ece38_4_k_cu_0b555b31_50444cuda3std6ranges3__45__cpo4swapE:
	.zero		1
.L_8:


//--------------------- .nv.constant0._ZN7cutlass13device_kernelINS_4gemm6kernel13GemmUniversalIN4cute5tupleIJiiiiEEENS1_10collective13CollectiveMmaINS1_34MainloopSm90TmaGmmaWarpSpecializedILi28ENS5_IJNS4_1CILi2EEESB_NSA_ILi1EEEEEENS1_35KernelTmaWarpSpecializedCooperativeEEENS5_IJNSA_ILi128EEESG_NSA_ILi32EEEEEEaNS5_IJlSC_lEEEaSJ_NS4_8TiledMMAINS4_8MMA_AtomIJNS4_4SM904GMMA27MMA_64x128x32_S32S8S8_SS_TNEEEENS4_6LayoutINS5_IJSB_SC_SC_EEENS5_IJSC_NSA_ILi0EEESS_EEEEENS5_IJNS4_10UnderscoreESV_SV_EEEEENS4_23SM90_TMA_LOAD_MULTICASTENS4_14ComposedLayoutINS4_7SwizzleILi1ELi4ELi3EEENS4_18smem_ptr_flag_bitsILi8EEENSQ_INS5_IJNSA_ILi8EEESH_EEENS5_IJSH_SC_EEEEEEEvNS4_8identityESY_S18_vS19_EENS_8epilogue10collective6detail29Sm90TmaWarpSpecializedAdapterINS1C_15DefaultEpilogueIaSJ_SJ_NS1B_6thread17LinearCombinationIaLi1EiiLNS1G_9ScaleType4KindE0ELNS_15FloatRoundStyleE2EaEENS1_15EpilogueDefaultEEEEEvvEEEEvNT_6ParamsE --------------------------
	.section	.nv.constant0._ZN7cutlass13device_kernelINS_4gemm6kernel13GemmUniversalIN4cute5tupleIJiiiiEEENS1_10collective13CollectiveMmaINS1_34MainloopSm90TmaGmmaWarpSpecializedILi28ENS5_IJNS4_1CILi2EEESB_NSA_ILi1EEEEEENS1_35KernelTmaWarpSpecializedCooperativeEEENS5_IJNSA_ILi128EEESG_NSA_ILi32EEEEEEaNS5_IJlSC_lEEEaSJ_NS4_8TiledMMAINS4_8MMA_AtomIJNS4_4SM904GMMA27MMA_64x128x32_S32S8S8_SS_TNEEEENS4_6LayoutINS5_IJSB_SC_SC_EEENS5_IJSC_NSA_ILi0EEESS_EEEEENS5_IJNS4_10UnderscoreESV_SV_EEEEENS4_23SM90_TMA_LOAD_MULTICASTENS4_14ComposedLayoutINS4_7SwizzleILi1ELi4ELi3EEENS4_18smem_ptr_flag_bitsILi8EEENSQ_INS5_IJNSA_ILi8EEESH_EEENS5_IJSH_SC_EEEEEEEvNS4_8identityESY_S18_vS19_EENS_8epilogue10collective6detail29Sm90TmaWarpSpecializedAdapterINS1C_15DefaultEpilogueIaSJ_SJ_NS1B_6thread17LinearCombinationIaLi1EiiLNS1G_9ScaleType4KindE0ELNS_15FloatRoundStyleE2EaEENS1_15EpilogueDefaultEEEEEvvEEEEvNT_6ParamsE,"a",@progbits
	.sectionflags	@""
	.align	4
.nv.constant0._ZN7cutlass13device_kernelINS_4gemm6kernel13GemmUniversalIN4cute5tupleIJiiiiEEENS1_10collective13CollectiveMmaINS1_34MainloopSm90TmaGmmaWarpSpecializedILi28ENS5_IJNS4_1CILi2EEESB_NSA_ILi1EEEEEENS1_35KernelTmaWarpSpecializedCooperativeEEENS5_IJNSA_ILi128EEESG_NSA_ILi32EEEEEEaNS5_IJlSC_lEEEaSJ_NS4_8TiledMMAINS4_8MMA_AtomIJNS4_4SM904GMMA27MMA_64x128x32_S32S8S8_SS_TNEEEENS4_6LayoutINS5_IJSB_SC_SC_EEENS5_IJSC_NSA_ILi0EEESS_EEEEENS5_IJNS4_10UnderscoreESV_SV_EEEEENS4_23SM90_TMA_LOAD_MULTICASTENS4_14ComposedLayoutINS4_7SwizzleILi1ELi4ELi3EEENS4_18smem_ptr_flag_bitsILi8EEENSQ_INS5_IJNSA_ILi8EEESH_EEENS5_IJSH_SC_EEEEEEEvNS4_8identityESY_S18_vS19_EENS_8epilogue10collective6detail29Sm90TmaWarpSpecializedAdapterINS1C_15DefaultEpilogueIaSJ_SJ_NS1B_6thread17LinearCombinationIaLi1EiiLNS1G_9ScaleType4KindE0ELNS_15FloatRoundStyleE2EaEENS1_15EpilogueDefaultEEEEEvvEEEEvNT_6ParamsE:
	.zero		1664


//--------------------- SYMBOLS --------------------------

	.type		.nv.reservedSmem.offset0,@object
	.size		.nv.reservedSmem.offset0,0x4
	.type		__assertfail,@function
